// auto-generated by cutlass_sweep.gemm — config: {"arch": "sm_90", "cluster_m": 4, "cluster_n": 1, "dtype": "fp16", "dtype_b": "fp16", "layout": "nt", "stages": 0, "tile_k": 32, "tile_m": 128, "tile_n": 64}
#include "cutlass/cutlass.h"
#include "cutlass/gemm/collective/collective_builder.hpp"
#include "cutlass/gemm/device/gemm_universal_adapter.h"
#include "cutlass/gemm/kernel/gemm_universal.hpp"
#include "cutlass/epilogue/collective/collective_builder.hpp"

using ElemA = cutlass::half_t;
using ElemB = cutlass::half_t;
using ElemCD = cutlass::half_t;
using Acc  = float;
using TileShape    = cute::Shape<cute::_128, cute::_64, cute::_32>;
using ClusterShape = cute::Shape<cute::_4, cute::_1, cute::_1>;

using CollectiveEpilogue = typename cutlass::epilogue::collective::CollectiveBuilder<
    cutlass::arch::Sm90, cutlass::arch::OpClassTensorOp,
    TileShape, ClusterShape,
    cutlass::epilogue::collective::EpilogueTileAuto,
    Acc, Acc,
    ElemCD, cutlass::layout::RowMajor, 128 / cutlass::sizeof_bits<ElemCD>::value,
    ElemCD, cutlass::layout::RowMajor, 128 / cutlass::sizeof_bits<ElemCD>::value,
    cutlass::epilogue::collective::EpilogueScheduleAuto
  >::CollectiveOp;

using CollectiveMainloop = typename cutlass::gemm::collective::CollectiveBuilder<
    cutlass::arch::Sm90, cutlass::arch::OpClassTensorOp,
    ElemA, cutlass::layout::RowMajor, 128 / cutlass::sizeof_bits<ElemA>::value,
    ElemB, cutlass::layout::ColumnMajor, 128 / cutlass::sizeof_bits<ElemB>::value,
    Acc,
    TileShape, ClusterShape,
    cutlass::gemm::collective::StageCountAutoCarveout<static_cast<int>(sizeof(typename CollectiveEpilogue::SharedStorage))>,
    cutlass::gemm::collective::KernelScheduleAuto
  >::CollectiveOp;

using GemmKernel = cutlass::gemm::kernel::GemmUniversal<
    cute::Shape<int,int,int,int>,
    CollectiveMainloop,
    CollectiveEpilogue
>;
using Gemm = cutlass::gemm::device::GemmUniversalAdapter<GemmKernel>;

// Force the device kernel symbol into the cubin without needing a host main.
auto* _anchor = &cutlass::device_kernel<GemmKernel>;


// ===== COMPILED SASS (sm_90a) =====

	.target	sm_90a

	.elftype	@"ET_EXEC"


//--------------------- .note.nv.tkinfo           --------------------------
	.section	.note.nv.tkinfo,"",@"SHT_NOTE"
	.sectionflags	@"SHF_NOTE_NV_TKINFO"
	.tkinfo
        /*0018*/ 	.word	0x00000002
        /*0030*/ 	.string	""
        /*0030*/ 	.string	"ptxas"
        /*0030*/ 	.string	"Cuda compilation tools, release 13.0, V13.0.88"
        /*0030*/ 	.string	"Build cuda_13.0.r13.0/compiler.36424714_0"
        /*0030*/ 	.string	"-arch sm_90a -m 64 "



//--------------------- .note.nv.cuinfo           --------------------------
	.section	.note.nv.cuinfo,"",@"SHT_NOTE"
	.sectionflags	@"SHF_NOTE_NV_CUINFO"
        /*0018*/ 	.short	0x0002
        /*001a*/ 	.short	0x005a
        /*001c*/ 	.short	0x0082
	.zero		2


//--------------------- .nv.info                  --------------------------
	.section	.nv.info,"",@"SHT_CUDA_INFO"
	.align	4


	//----- nvinfo : EIATTR_REGCOUNT
	.align		4
        /*0000*/ 	.byte	0x04, 0x2f
        /*0002*/ 	.short	(.L_15 - .L_14)
	.align		4
.L_14:
        /*0004*/ 	.word	index@(_ZN7cutlass13device_kernelINS_4gemm6kernel13GemmUniversalIN4cute5tupleIJiiiiEEENS1_10collective13CollectiveMmaINS1_34MainloopSm90TmaGmmaWarpSpecializedILi18ENS5_IJNS4_1CILi4EEENSA_ILi1EEESC_EEENS1_35KernelTmaWarpSpecializedCooperativeEEENS5_IJNSA_ILi128EEENSA_ILi64EEENSA_ILi32EEEEEENS_6half_tENS5_IJlSC_lEEESK_SL_NS4_8TiledMMAINS4_8MMA_AtomIJNS4_4SM904GMMA25MMA_64x64x16_F32F16F16_SSILNSP_5MajorE0ELSR_0ELNSP_7ScaleInE1ELSS_1EEEEEENS4_6LayoutINS5_IJNSA_ILi2EEESC_SC_EEENS5_IJSC_NSA_ILi0EEESY_EEEEENS5_IJNS4_10UnderscoreES11_S11_EEEEENS4_13SM90_TMA_LOADENS4_14ComposedLayoutINS4_7SwizzleILi2ELi4ELi3EEENS4_18smem_ptr_flag_bitsILi16EEENSV_INS5_IJNSA_ILi8EEESI_EEENS5_IJSI_SC_EEEEEEEvNS4_8identityENS4_23SM90_TMA_LOAD_MULTICASTES1E_vS1F_EENS_8epilogue10collective6detail29Sm90TmaWarpSpecializedAdapterINS1J_15DefaultEpilogueISK_SL_SL_NS1I_6thread17LinearCombinationISK_Li1EffLNS1N_9ScaleType4KindE0ELNS_15FloatRoundStyleE2ESK_EENS1_15EpilogueDefaultEEEEEvvEEEEvNT_6ParamsE)
        /*0008*/ 	.word	0x000000a8


	//----- nvinfo : EIATTR_FRAME_SIZE
	.align		4
.L_15:
        /*000c*/ 	.byte	0x04, 0x11
        /*000e*/ 	.short	(.L_17 - .L_16)
	.align		4
.L_16:
        /*0010*/ 	.word	index@(_ZN7cutlass13device_kernelINS_4gemm6kernel13GemmUniversalIN4cute5tupleIJiiiiEEENS1_10collective13CollectiveMmaINS1_34MainloopSm90TmaGmmaWarpSpecializedILi18ENS5_IJNS4_1CILi4EEENSA_ILi1EEESC_EEENS1_35KernelTmaWarpSpecializedCooperativeEEENS5_IJNSA_ILi128EEENSA_ILi64EEENSA_ILi32EEEEEENS_6half_tENS5_IJlSC_lEEESK_SL_NS4_8TiledMMAINS4_8MMA_AtomIJNS4_4SM904GMMA25MMA_64x64x16_F32F16F16_SSILNSP_5MajorE0ELSR_0ELNSP_7ScaleInE1ELSS_1EEEEEENS4_6LayoutINS5_IJNSA_ILi2EEESC_SC_EEENS5_IJSC_NSA_ILi0EEESY_EEEEENS5_IJNS4_10UnderscoreES11_S11_EEEEENS4_13SM90_TMA_LOADENS4_14ComposedLayoutINS4_7SwizzleILi2ELi4ELi3EEENS4_18smem_ptr_flag_bitsILi16EEENSV_INS5_IJNSA_ILi8EEESI_EEENS5_IJSI_SC_EEEEEEEvNS4_8identityENS4_23SM90_TMA_LOAD_MULTICASTES1E_vS1F_EENS_8epilogue10collective6detail29Sm90TmaWarpSpecializedAdapterINS1J_15DefaultEpilogueISK_SL_SL_NS1I_6thread17LinearCombinationISK_Li1EffLNS1N_9ScaleType4KindE0ELNS_15FloatRoundStyleE2ESK_EENS1_15EpilogueDefaultEEEEEvvEEEEvNT_6ParamsE)
        /*0014*/ 	.word	0x00000000


	//----- nvinfo : EIATTR_MIN_STACK_SIZE
	.align		4
.L_17:
        /*0018*/ 	.byte	0x04, 0x12
        /*001a*/ 	.short	(.L_19 - .L_18)
	.align		4
.L_18:
        /*001c*/ 	.word	index@(_ZN7cutlass13device_kernelINS_4gemm6kernel13GemmUniversalIN4cute5tupleIJiiiiEEENS1_10collective13CollectiveMmaINS1_34MainloopSm90TmaGmmaWarpSpecializedILi18ENS5_IJNS4_1CILi4EEENSA_ILi1EEESC_EEENS1_35KernelTmaWarpSpecializedCooperativeEEENS5_IJNSA_ILi128EEENSA_ILi64EEENSA_ILi32EEEEEENS_6half_tENS5_IJlSC_lEEESK_SL_NS4_8TiledMMAINS4_8MMA_AtomIJNS4_4SM904GMMA25MMA_64x64x16_F32F16F16_SSILNSP_5MajorE0ELSR_0ELNSP_7ScaleInE1ELSS_1EEEEEENS4_6LayoutINS5_IJNSA_ILi2EEESC_SC_EEENS5_IJSC_NSA_ILi0EEESY_EEEEENS5_IJNS4_10UnderscoreES11_S11_EEEEENS4_13SM90_TMA_LOADENS4_14ComposedLayoutINS4_7SwizzleILi2ELi4ELi3EEENS4_18smem_ptr_flag_bitsILi16EEENSV_INS5_IJNSA_ILi8EEESI_EEENS5_IJSI_SC_EEEEEEEvNS4_8identityENS4_23SM90_TMA_LOAD_MULTICASTES1E_vS1F_EENS_8epilogue10collective6detail29Sm90TmaWarpSpecializedAdapterINS1J_15DefaultEpilogueISK_SL_SL_NS1I_6thread17LinearCombinationISK_Li1EffLNS1N_9ScaleType4KindE0ELNS_15FloatRoundStyleE2ESK_EENS1_15EpilogueDefaultEEEEEvvEEEEvNT_6ParamsE)
        /*0020*/ 	.word	0x00000000
.L_19:


//--------------------- .nv.compat                --------------------------
	.section	.nv.compat,"",@"SHT_CUDA_COMPAT_INFO"
	.align	4
        /*0000*/ 	.byte	0x02, 0x09, 0x01, 0x00, 0x02, 0x02, 0x04, 0x00, 0x02, 0x05, 0x05, 0x00, 0x03, 0x07, 0x01, 0x01
        /*0010*/ 	.byte	0x02, 0x03, 0x01, 0x00, 0x02, 0x06, 0x01, 0x00, 0x04, 0x0b, 0x08, 0x00, 0x00, 0x00, 0x00, 0x00
        /*0020*/ 	.byte	0x00, 0x00, 0x00, 0x00


//--------------------- .nv.info._ZN7cutlass13device_kernelINS_4gemm6kernel13GemmUniversalIN4cute5tupleIJiiiiEEENS1_10collective13CollectiveMmaINS1_34MainloopSm90TmaGmmaWarpSpecializedILi18ENS5_IJNS4_1CILi4EEENSA_ILi1EEESC_EEENS1_35KernelTmaWarpSpecializedCooperativeEEENS5_IJNSA_ILi128EEENSA_ILi64EEENSA_ILi32EEEEEENS_6half_tENS5_IJlSC_lEEESK_SL_NS4_8TiledMMAINS4_8MMA_AtomIJNS4_4SM904GMMA25MMA_64x64x16_F32F16F16_SSILNSP_5MajorE0ELSR_0ELNSP_7ScaleInE1ELSS_1EEEEEENS4_6LayoutINS5_IJNSA_ILi2EEESC_SC_EEENS5_IJSC_NSA_ILi0EEESY_EEEEENS5_IJNS4_10UnderscoreES11_S11_EEEEENS4_13SM90_TMA_LOADENS4_14ComposedLayoutINS4_7SwizzleILi2ELi4ELi3EEENS4_18smem_ptr_flag_bitsILi16EEENSV_INS5_IJNSA_ILi8EEESI_EEENS5_IJSI_SC_EEEEEEEvNS4_8identityENS4_23SM90_TMA_LOAD_MULTICASTES1E_vS1F_EENS_8epilogue10collective6detail29Sm90TmaWarpSpecializedAdapterINS1J_15DefaultEpilogueISK_SL_SL_NS1I_6thread17LinearCombinationISK_Li1EffLNS1N_9ScaleType4KindE0ELNS_15FloatRoundStyleE2ESK_EENS1_15EpilogueDefaultEEEEEvvEEEEvNT_6ParamsE --------------------------
	.section	.nv.info._ZN7cutlass13device_kernelINS_4gemm6kernel13GemmUniversalIN4cute5tupleIJiiiiEEENS1_10collective13CollectiveMmaINS1_34MainloopSm90TmaGmmaWarpSpecializedILi18ENS5_IJNS4_1CILi4EEENSA_ILi1EEESC_EEENS1_35KernelTmaWarpSpecializedCooperativeEEENS5_IJNSA_ILi128EEENSA_ILi64EEENSA_ILi32EEEEEENS_6half_tENS5_IJlSC_lEEESK_SL_NS4_8TiledMMAINS4_8MMA_AtomIJNS4_4SM904GMMA25MMA_64x64x16_F32F16F16_SSILNSP_5MajorE0ELSR_0ELNSP_7ScaleInE1ELSS_1EEEEEENS4_6LayoutINS5_IJNSA_ILi2EEESC_SC_EEENS5_IJSC_NSA_ILi0EEESY_EEEEENS5_IJNS4_10UnderscoreES11_S11_EEEEENS4_13SM90_TMA_LOADENS4_14ComposedLayoutINS4_7SwizzleILi2ELi4ELi3EEENS4_18smem_ptr_flag_bitsILi16EEENSV_INS5_IJNSA_ILi8EEESI_EEENS5_IJSI_SC_EEEEEEEvNS4_8identityENS4_23SM90_TMA_LOAD_MULTICASTES1E_vS1F_EENS_8epilogue10collective6detail29Sm90TmaWarpSpecializedAdapterINS1J_15DefaultEpilogueISK_SL_SL_NS1I_6thread17LinearCombinationISK_Li1EffLNS1N_9ScaleType4KindE0ELNS_15FloatRoundStyleE2ESK_EENS1_15EpilogueDefaultEEEEEvvEEEEvNT_6ParamsE,"",@"SHT_CUDA_INFO"
	.sectionflags	@""
	.align	4


	//----- nvinfo : EIATTR_CUDA_API_VERSION
	.align		4
        /*0000*/ 	.byte	0x04, 0x37
        /*0002*/ 	.short	(.L_21 - .L_20)
.L_20:
        /*0004*/ 	.word	0x00000082


	//----- nvinfo : EIATTR_KPARAM_INFO
	.align		4
.L_21:
        /*0008*/ 	.byte	0x04, 0x17
        /*000a*/ 	.short	(.L_23 - .L_22)
.L_22:
        /*000c*/ 	.word	0x00000000
        /*0010*/ 	.short	0x0000
        /*0012*/ 	.short	0x0070
        /*0014*/ 	.byte	0x00, 0xf0, 0x01, 0x10


	//----- nvinfo : EIATTR_SPARSE_MMA_MASK
	.align		4
.L_23:
        /*0018*/ 	.byte	0x03, 0x50
        /*001a*/ 	.short	0x0000


	//----- nvinfo : EIATTR_MAXREG_COUNT
	.align		4
        /*001c*/ 	.byte	0x03, 0x1b
        /*001e*/ 	.short	0x00a8


	//----- nvinfo : EIATTR_NUM_BARRIERS
	.align		4
        /*0020*/ 	.byte	0x02, 0x4c
        /*0022*/ 	.byte	0x01
	.zero		1


	//----- nvinfo : EIATTR_EXTERNS
	.align		4
        /*0024*/ 	.byte	0x04, 0x0f
        /*0026*/ 	.short	(.L_25 - .L_24)


	//   ....[0]....
	.align		4
.L_24:
        /*0028*/ 	.word	index@(__assertfail)


	//----- nvinfo : EIATTR_MERCURY_ISA_VERSION
	.align		4
.L_25:
        /*002c*/ 	.byte	0x03, 0x5f
        /*002e*/ 	.short	0x0101


	//----- nvinfo : EIATTR_INT_WARP_WIDE_INSTR_OFFSETS
	.align		4
        /*0030*/ 	.byte	0x04, 0x31
        /*0032*/ 	.short	(.L_27 - .L_26)


	//   ....[0]....
.L_26:
        /*0034*/ 	.word	0x00000670


	//   ....[1]....
        /*0038*/ 	.word	0x000006a0


	//   ....[2]....
        /*003c*/ 	.word	0x00000850


	//----- nvinfo : EIATTR_COOP_GROUP_MASK_REGIDS
	.align		4
.L_27:
        /*0040*/ 	.byte	0x04, 0x29
        /*0042*/ 	.short	(.L_29 - .L_28)


	//   ....[0]....
.L_28:
        /*0044*/ 	.word	0xffffffff


	//   ....[1]....
        /*0048*/ 	.word	0xffffffff


	//   ....[2]....
        /*004c*/ 	.word	0xffffffff


	//   ....[3]....
        /*0050*/ 	.word	0xffffffff


	//   ....[4]....
        /*0054*/ 	.word	0xffffffff


	//   ....[5]....
        /*0058*/ 	.word	0xffffffff


	//----- nvinfo : EIATTR_COOP_GROUP_INSTR_OFFSETS
	.align		4
.L_29:
        /*005c*/ 	.byte	0x04, 0x28
        /*005e*/ 	.short	(.L_31 - .L_30)


	//   ....[0]....
.L_30:
        /*0060*/ 	.word	0x00000060


	//   ....[1]....
        /*0064*/ 	.word	0x00000070


	//   ....[2]....
        /*0068*/ 	.word	0x00000130


	//   ....[3]....
        /*006c*/ 	.word	0x000004c0


	//   ....[4]....
        /*0070*/ 	.word	0x00000a00


	//   ....[5]....
        /*0074*/ 	.word	0x00001440


	//----- nvinfo : EIATTR_REG_RECONFIG
	.align		4
.L_31:
        /*0078*/ 	.byte	0x01, 0x54
	.zero		2


	//----- nvinfo : EIATTR_SYSCALL_OFFSETS
	.align		4
        /*007c*/ 	.byte	0x04, 0x46
        /*007e*/ 	.short	(.L_33 - .L_32)


	//   ....[0]....
.L_32:
        /*0080*/ 	.word	0x00001600


	//----- nvinfo : EIATTR_MBARRIER_INSTR_OFFSETS
	.align		4
.L_33:
        /*0084*/ 	.byte	0x04, 0x39
        /*0086*/ 	.short	(.L_35 - .L_34)


	//   ....[0]....
.L_34:
        /*0088*/ 	.word	0x00000250
        /*008c*/ 	.word	0x000000ff
        /*0090*/ 	.word	0x00000000
        /*0094*/ 	.short	0x0100
        /*0096*/ 	.byte	0x08
	.zero		1


	//   ....[1]....
        /*0098*/ 	.word	0x00000260
        /*009c*/ 	.word	0x000000ff
        /*00a0*/ 	.word	0x00000090
        /*00a4*/ 	.short	0x0100
        /*00a6*/ 	.byte	0x08
	.zero		1


	//   ....[2]....
        /*00a8*/ 	.word	0x00000270
        /*00ac*/ 	.word	0x000000ff
        /*00b0*/ 	.word	0x00000008
        /*00b4*/ 	.short	0x0100
        /*00b6*/ 	.byte	0x08
	.zero		1


	//   ....[3]....
        /*00b8*/ 	.word	0x00000280
        /*00bc*/ 	.word	0x000000ff
        /*00c0*/ 	.word	0x00000098
        /*00c4*/ 	.short	0x0100
        /*00c6*/ 	.byte	0x08
	.zero		1


	//   ....[4]....
        /*00c8*/ 	.word	0x00000290
        /*00cc*/ 	.word	0x000000ff
        /*00d0*/ 	.word	0x00000010
        /*00d4*/ 	.short	0x0100
        /*00d6*/ 	.byte	0x08
	.zero		1


	//   ....[5]....
        /*00d8*/ 	.word	0x000002a0
        /*00dc*/ 	.word	0x000000ff
        /*00e0*/ 	.word	0x000000a0
        /*00e4*/ 	.short	0x0100
        /*00e6*/ 	.byte	0x08
	.zero		1


	//   ....[6]....
        /*00e8*/ 	.word	0x000002b0
        /*00ec*/ 	.word	0x000000ff
        /*00f0*/ 	.word	0x00000018
        /*00f4*/ 	.short	0x0100
        /*00f6*/ 	.byte	0x08
	.zero		1


	//   ....[7]....
        /*00f8*/ 	.word	0x000002c0
        /*00fc*/ 	.word	0x000000ff
        /*0100*/ 	.word	0x000000a8
        /*0104*/ 	.short	0x0100
        /*0106*/ 	.byte	0x08
	.zero		1


	//   ....[8]....
        /*0108*/ 	.word	0x000002d0
        /*010c*/ 	.word	0x000000ff
        /*0110*/ 	.word	0x00000020
        /*0114*/ 	.short	0x0100
        /*0116*/ 	.byte	0x08
	.zero		1


	//   ....[9]....
        /*0118*/ 	.word	0x000002e0
        /*011c*/ 	.word	0x000000ff
        /*0120*/ 	.word	0x000000b0
        /*0124*/ 	.short	0x0100
        /*0126*/ 	.byte	0x08
	.zero		1


	//   ....[10]....
        /*0128*/ 	.word	0x000002f0
        /*012c*/ 	.word	0x000000ff
        /*0130*/ 	.word	0x00000028
        /*0134*/ 	.short	0x0100
        /*0136*/ 	.byte	0x08
	.zero		1


	//   ....[11]....
        /*0138*/ 	.word	0x00000300
        /*013c*/ 	.word	0x000000ff
        /*0140*/ 	.word	0x000000b8
        /*0144*/ 	.short	0x0100
        /*0146*/ 	.byte	0x08
	.zero		1


	//   ....[12]....
        /*0148*/ 	.word	0x00000310
        /*014c*/ 	.word	0x000000ff
        /*0150*/ 	.word	0x00000030
        /*0154*/ 	.short	0x0100
        /*0156*/ 	.byte	0x08
	.zero		1


	//   ....[13]....
        /*0158*/ 	.word	0x00000320
        /*015c*/ 	.word	0x000000ff
        /*0160*/ 	.word	0x000000c0
        /*0164*/ 	.short	0x0100
        /*0166*/ 	.byte	0x08
	.zero		1


	//   ....[14]....
        /*0168*/ 	.word	0x00000330
        /*016c*/ 	.word	0x000000ff
        /*0170*/ 	.word	0x00000038
        /*0174*/ 	.short	0x0100
        /*0176*/ 	.byte	0x08
	.zero		1


	//   ....[15]....
        /*0178*/ 	.word	0x00000340
        /*017c*/ 	.word	0x000000ff
        /*0180*/ 	.word	0x000000c8
        /*0184*/ 	.short	0x0100
        /*0186*/ 	.byte	0x08
	.zero		1


	//   ....[16]....
        /*0188*/ 	.word	0x00000350
        /*018c*/ 	.word	0x000000ff
        /*0190*/ 	.word	0x00000040
        /*0194*/ 	.short	0x0100
        /*0196*/ 	.byte	0x08
	.zero		1


	//   ....[17]....
        /*0198*/ 	.word	0x00000360
        /*019c*/ 	.word	0x000000ff
        /*01a0*/ 	.word	0x000000d0
        /*01a4*/ 	.short	0x0100
        /*01a6*/ 	.byte	0x08
	.zero		1


	//   ....[18]....
        /*01a8*/ 	.word	0x00000370
        /*01ac*/ 	.word	0x000000ff
        /*01b0*/ 	.word	0x00000048
        /*01b4*/ 	.short	0x0100
        /*01b6*/ 	.byte	0x08
	.zero		1


	//   ....[19]....
        /*01b8*/ 	.word	0x00000380
        /*01bc*/ 	.word	0x000000ff
        /*01c0*/ 	.word	0x000000d8
        /*01c4*/ 	.short	0x0100
        /*01c6*/ 	.byte	0x08
	.zero		1


	//   ....[20]....
        /*01c8*/ 	.word	0x00000390
        /*01cc*/ 	.word	0x000000ff
        /*01d0*/ 	.word	0x00000050
        /*01d4*/ 	.short	0x0100
        /*01d6*/ 	.byte	0x08
	.zero		1


	//   ....[21]....
        /*01d8*/ 	.word	0x000003a0
        /*01dc*/ 	.word	0x000000ff
        /*01e0*/ 	.word	0x000000e0
        /*01e4*/ 	.short	0x0100
        /*01e6*/ 	.byte	0x08
	.zero		1


	//   ....[22]....
        /*01e8*/ 	.word	0x000003b0
        /*01ec*/ 	.word	0x000000ff
        /*01f0*/ 	.word	0x00000058
        /*01f4*/ 	.short	0x0100
        /*01f6*/ 	.byte	0x08
	.zero		1


	//   ....[23]....
        /*01f8*/ 	.word	0x000003c0
        /*01fc*/ 	.word	0x000000ff
        /*0200*/ 	.word	0x000000e8
        /*0204*/ 	.short	0x0100
        /*0206*/ 	.byte	0x08
	.zero		1


	//   ....[24]....
        /*0208*/ 	.word	0x000003d0
        /*020c*/ 	.word	0x000000ff
        /*0210*/ 	.word	0x00000060
        /*0214*/ 	.short	0x0100
        /*0216*/ 	.byte	0x08
	.zero		1


	//   ....[25]....
        /*0218*/ 	.word	0x000003e0
        /*021c*/ 	.word	0x000000ff
        /*0220*/ 	.word	0x000000f0
        /*0224*/ 	.short	0x0100
        /*0226*/ 	.byte	0x08
	.zero		1


	//   ....[26]....
        /*0228*/ 	.word	0x000003f0
        /*022c*/ 	.word	0x000000ff
        /*0230*/ 	.word	0x00000068
        /*0234*/ 	.short	0x0100
        /*0236*/ 	.byte	0x08
	.zero		1


	//   ....[27]....
        /*0238*/ 	.word	0x00000400
        /*023c*/ 	.word	0x000000ff
        /*0240*/ 	.word	0x000000f8
        /*0244*/ 	.short	0x0100
        /*0246*/ 	.byte	0x08
	.zero		1


	//   ....[28]....
        /*0248*/ 	.word	0x00000410
        /*024c*/ 	.word	0x000000ff
        /*0250*/ 	.word	0x00000070
        /*0254*/ 	.short	0x0100
        /*0256*/ 	.byte	0x08
	.zero		1


	//   ....[29]....
        /*0258*/ 	.word	0x00000420
        /*025c*/ 	.word	0x000000ff
        /*0260*/ 	.word	0x00000100
        /*0264*/ 	.short	0x0100
        /*0266*/ 	.byte	0x08
	.zero		1


	//   ....[30]....
        /*0268*/ 	.word	0x00000430
        /*026c*/ 	.word	0x000000ff
        /*0270*/ 	.word	0x00000078
        /*0274*/ 	.short	0x0100
        /*0276*/ 	.byte	0x08
	.zero		1


	//   ....[31]....
        /*0278*/ 	.word	0x00000440
        /*027c*/ 	.word	0x000000ff
        /*0280*/ 	.word	0x00000108
        /*0284*/ 	.short	0x0100
        /*0286*/ 	.byte	0x08
	.zero		1


	//   ....[32]....
        /*0288*/ 	.word	0x00000450
        /*028c*/ 	.word	0x000000ff
        /*0290*/ 	.word	0x00000080
        /*0294*/ 	.short	0x0100
        /*0296*/ 	.byte	0x08
	.zero		1


	//   ....[33]....
        /*0298*/ 	.word	0x00000460
        /*029c*/ 	.word	0x000000ff
        /*02a0*/ 	.word	0x00000110
        /*02a4*/ 	.short	0x0100
        /*02a6*/ 	.byte	0x08
	.zero		1


	//   ....[34]....
        /*02a8*/ 	.word	0x00000470
        /*02ac*/ 	.word	0x000000ff
        /*02b0*/ 	.word	0x00000088
        /*02b4*/ 	.short	0x0100
        /*02b6*/ 	.byte	0x08
	.zero		1


	//   ....[35]....
        /*02b8*/ 	.word	0x00000480
        /*02bc*/ 	.word	0x000000ff
        /*02c0*/ 	.word	0x00000118
        /*02c4*/ 	.short	0x0100
        /*02c6*/ 	.byte	0x08
	.zero		1


	//   ....[36]....
        /*02c8*/ 	.word	0x000008e0
        /*02cc*/ 	.word	0x000000ff
        /*02d0*/ 	.word	0x00000130
        /*02d4*/ 	.short	0x0100
        /*02d6*/ 	.byte	0x06
	.zero		1


	//   ....[37]....
        /*02d8*/ 	.word	0x00000980
        /*02dc*/ 	.word	0x000000ff
        /*02e0*/ 	.word	0x00000138
        /*02e4*/ 	.short	0x0100
        /*02e6*/ 	.byte	0x06
	.zero		1


	//   ....[38]....
        /*02e8*/ 	.word	0x000016c0
        /*02ec*/ 	.word	0x00000003
        /*02f0*/ 	.word	0x00000000
        /*02f4*/ 	.short	0x010a
        /*02f6*/ 	.byte	0x3f
	.zero		1


	//   ....[39]....
        /*02f8*/ 	.word	0x00001700
        /*02fc*/ 	.word	0x00000003
        /*0300*/ 	.word	0x00000000
        /*0304*/ 	.short	0x010a
        /*0306*/ 	.byte	0x3f
	.zero		1


	//   ....[40]....
        /*0308*/ 	.word	0x000019d0
        /*030c*/ 	.word	0x00000005
        /*0310*/ 	.word	0x00000000
        /*0314*/ 	.short	0x010a
        /*0316*/ 	.byte	0x3f
	.zero		1


	//   ....[41]....
        /*0318*/ 	.word	0x00001a10
        /*031c*/ 	.word	0x00000005
        /*0320*/ 	.word	0x00000000
        /*0324*/ 	.short	0x010a
        /*0326*/ 	.byte	0x3f
	.zero		1


	//   ....[42]....
        /*0328*/ 	.word	0x00001b70
        /*032c*/ 	.word	0x00000005
        /*0330*/ 	.word	0x00000000
        /*0334*/ 	.short	0x0101
        /*0336*/ 	.byte	0x3f
	.zero		1


	//   ....[43]....
        /*0338*/ 	.word	0x00001d90
        /*033c*/ 	.word	0x00000003
        /*0340*/ 	.word	0x00000000
        /*0344*/ 	.short	0x0101
        /*0346*/ 	.byte	0x3f
	.zero		1


	//   ....[44]....
        /*0348*/ 	.word	0x000052a0
        /*034c*/ 	.word	0x00000017
        /*0350*/ 	.word	0x00000090
        /*0354*/ 	.short	0x010a
        /*0356*/ 	.byte	0x3f
	.zero		1


	//   ....[45]....
        /*0358*/ 	.word	0x00005610
        /*035c*/ 	.word	0x00000003
        /*0360*/ 	.word	0x00000138
        /*0364*/ 	.short	0x0101
        /*0366*/ 	.byte	0x3f
	.zero		1


	//   ....[46]....
        /*0368*/ 	.word	0x00005d70
        /*036c*/ 	.word	0x00000007
        /*0370*/ 	.word	0x00000000
        /*0374*/ 	.short	0x010a
        /*0376*/ 	.byte	0x3f
	.zero		1


	//   ....[47]....
        /*0378*/ 	.word	0x00005df0
        /*037c*/ 	.word	0x00000008
        /*0380*/ 	.word	0x00000000
        /*0384*/ 	.short	0x010a
        /*0386*/ 	.byte	0x3f
	.zero		1


	//   ....[48]....
        /*0388*/ 	.word	0x00005e80
        /*038c*/ 	.word	0x00000009
        /*0390*/ 	.word	0x00000000
        /*0394*/ 	.short	0x010a
        /*0396*/ 	.byte	0x3f
	.zero		1


	//   ....[49]....
        /*0398*/ 	.word	0x00005f10
        /*039c*/ 	.word	0x00000008
        /*03a0*/ 	.word	0x00000000
        /*03a4*/ 	.short	0x010a
        /*03a6*/ 	.byte	0x3f
	.zero		1


	//   ....[50]....
        /*03a8*/ 	.word	0x00005fa0
        /*03ac*/ 	.word	0x00000009
        /*03b0*/ 	.word	0x00000000
        /*03b4*/ 	.short	0x010a
        /*03b6*/ 	.byte	0x3f
	.zero		1


	//   ....[51]....
        /*03b8*/ 	.word	0x00006030
        /*03bc*/ 	.word	0x00000008
        /*03c0*/ 	.word	0x00000000
        /*03c4*/ 	.short	0x010a
        /*03c6*/ 	.byte	0x3f
	.zero		1


	//   ....[52]....
        /*03c8*/ 	.word	0x000060c0
        /*03cc*/ 	.word	0x00000009
        /*03d0*/ 	.word	0x00000000
        /*03d4*/ 	.short	0x010a
        /*03d6*/ 	.byte	0x3f
	.zero		1


	//   ....[53]....
        /*03d8*/ 	.word	0x00006150
        /*03dc*/ 	.word	0x00000008
        /*03e0*/ 	.word	0x00000000
        /*03e4*/ 	.short	0x010a
        /*03e6*/ 	.byte	0x3f
	.zero		1


	//   ....[54]....
        /*03e8*/ 	.word	0x000061e0
        /*03ec*/ 	.word	0x00000009
        /*03f0*/ 	.word	0x00000000
        /*03f4*/ 	.short	0x010a
        /*03f6*/ 	.byte	0x3f
	.zero		1


	//   ....[55]....
        /*03f8*/ 	.word	0x00006270
        /*03fc*/ 	.word	0x00000008
        /*0400*/ 	.word	0x00000000
        /*0404*/ 	.short	0x010a
        /*0406*/ 	.byte	0x3f
	.zero		1


	//   ....[56]....
        /*0408*/ 	.word	0x00006300
        /*040c*/ 	.word	0x00000009
        /*0410*/ 	.word	0x00000000
        /*0414*/ 	.short	0x010a
        /*0416*/ 	.byte	0x3f
	.zero		1


	//   ....[57]....
        /*0418*/ 	.word	0x00006390
        /*041c*/ 	.word	0x00000008
        /*0420*/ 	.word	0x00000000
        /*0424*/ 	.short	0x010a
        /*0426*/ 	.byte	0x3f
	.zero		1


	//   ....[58]....
        /*0428*/ 	.word	0x00006420
        /*042c*/ 	.word	0x00000009
        /*0430*/ 	.word	0x00000000
        /*0434*/ 	.short	0x010a
        /*0436*/ 	.byte	0x3f
	.zero		1


	//   ....[59]....
        /*0438*/ 	.word	0x000064b0
        /*043c*/ 	.word	0x00000008
        /*0440*/ 	.word	0x00000000
        /*0444*/ 	.short	0x010a
        /*0446*/ 	.byte	0x3f
	.zero		1


	//   ....[60]....
        /*0448*/ 	.word	0x00006540
        /*044c*/ 	.word	0x00000009
        /*0450*/ 	.word	0x00000000
        /*0454*/ 	.short	0x010a
        /*0456*/ 	.byte	0x3f
	.zero		1


	//   ....[61]....
        /*0458*/ 	.word	0x000065d0
        /*045c*/ 	.word	0x00000008
        /*0460*/ 	.word	0x00000000
        /*0464*/ 	.short	0x010a
        /*0466*/ 	.byte	0x3f
	.zero		1


	//   ....[62]....
        /*0468*/ 	.word	0x00006660
        /*046c*/ 	.word	0x0000000b
        /*0470*/ 	.word	0x00000000
        /*0474*/ 	.short	0x010a
        /*0476*/ 	.byte	0x3f
	.zero		1


	//   ....[63]....
        /*0478*/ 	.word	0x000066f0
        /*047c*/ 	.word	0x00000003
        /*0480*/ 	.word	0x00000000
        /*0484*/ 	.short	0x010a
        /*0486*/ 	.byte	0x3f
	.zero		1


	//   ....[64]....
        /*0488*/ 	.word	0x00006750
        /*048c*/ 	.word	0x00000003
        /*0490*/ 	.word	0x00000000
        /*0494*/ 	.short	0x010a
        /*0496*/ 	.byte	0x3f
	.zero		1


	//   ....[65]....
        /*0498*/ 	.word	0x000067a0
        /*049c*/ 	.word	0x00000005
        /*04a0*/ 	.word	0x00000000
        /*04a4*/ 	.short	0x010a
        /*04a6*/ 	.byte	0x3f
	.zero		1


	//   ....[66]....
        /*04a8*/ 	.word	0x00006870
        /*04ac*/ 	.word	0x00000017
        /*04b0*/ 	.word	0x00000090
        /*04b4*/ 	.short	0x010a
        /*04b6*/ 	.byte	0x3f
	.zero		1


	//   ....[67]....
        /*04b8*/ 	.word	0x00006940
        /*04bc*/ 	.word	0x00000007
        /*04c0*/ 	.word	0x00000000
        /*04c4*/ 	.short	0x010a
        /*04c6*/ 	.byte	0x3f
	.zero		1


	//   ....[68]....
        /*04c8*/ 	.word	0x00006990
        /*04cc*/ 	.word	0x00000008
        /*04d0*/ 	.word	0x00000000
        /*04d4*/ 	.short	0x010a
        /*04d6*/ 	.byte	0x3f
	.zero		1


	//   ....[69]....
        /*04d8*/ 	.word	0x000069e0
        /*04dc*/ 	.word	0x00000009
        /*04e0*/ 	.word	0x00000000
        /*04e4*/ 	.short	0x010a
        /*04e6*/ 	.byte	0x3f
	.zero		1


	//   ....[70]....
        /*04e8*/ 	.word	0x00006a30
        /*04ec*/ 	.word	0x00000008
        /*04f0*/ 	.word	0x00000000
        /*04f4*/ 	.short	0x010a
        /*04f6*/ 	.byte	0x3f
	.zero		1


	//   ....[71]....
        /*04f8*/ 	.word	0x00006a80
        /*04fc*/ 	.word	0x00000009
        /*0500*/ 	.word	0x00000000
        /*0504*/ 	.short	0x010a
        /*0506*/ 	.byte	0x3f
	.zero		1


	//   ....[72]....
        /*0508*/ 	.word	0x00006ad0
        /*050c*/ 	.word	0x00000008
        /*0510*/ 	.word	0x00000000
        /*0514*/ 	.short	0x010a
        /*0516*/ 	.byte	0x3f
	.zero		1


	//   ....[73]....
        /*0518*/ 	.word	0x00006b20
        /*051c*/ 	.word	0x00000009
        /*0520*/ 	.word	0x00000000
        /*0524*/ 	.short	0x010a
        /*0526*/ 	.byte	0x3f
	.zero		1


	//   ....[74]....
        /*0528*/ 	.word	0x00006b70
        /*052c*/ 	.word	0x00000008
        /*0530*/ 	.word	0x00000000
        /*0534*/ 	.short	0x010a
        /*0536*/ 	.byte	0x3f
	.zero		1


	//   ....[75]....
        /*0538*/ 	.word	0x00006bc0
        /*053c*/ 	.word	0x00000009
        /*0540*/ 	.word	0x00000000
        /*0544*/ 	.short	0x010a
        /*0546*/ 	.byte	0x3f
	.zero		1


	//   ....[76]....
        /*0548*/ 	.word	0x00006c10
        /*054c*/ 	.word	0x00000008
        /*0550*/ 	.word	0x00000000
        /*0554*/ 	.short	0x010a
        /*0556*/ 	.byte	0x3f
	.zero		1


	//   ....[77]....
        /*0558*/ 	.word	0x00006c60
        /*055c*/ 	.word	0x00000009
        /*0560*/ 	.word	0x00000000
        /*0564*/ 	.short	0x010a
        /*0566*/ 	.byte	0x3f
	.zero		1


	//   ....[78]....
        /*0568*/ 	.word	0x00006cb0
        /*056c*/ 	.word	0x00000008
        /*0570*/ 	.word	0x00000000
        /*0574*/ 	.short	0x010a
        /*0576*/ 	.byte	0x3f
	.zero		1


	//   ....[79]....
        /*0578*/ 	.word	0x00006d00
        /*057c*/ 	.word	0x00000009
        /*0580*/ 	.word	0x00000000
        /*0584*/ 	.short	0x010a
        /*0586*/ 	.byte	0x3f
	.zero		1


	//   ....[80]....
        /*0588*/ 	.word	0x00006d50
        /*058c*/ 	.word	0x00000008
        /*0590*/ 	.word	0x00000000
        /*0594*/ 	.short	0x010a
        /*0596*/ 	.byte	0x3f
	.zero		1


	//   ....[81]....
        /*0598*/ 	.word	0x00006da0
        /*059c*/ 	.word	0x00000009
        /*05a0*/ 	.word	0x00000000
        /*05a4*/ 	.short	0x010a
        /*05a6*/ 	.byte	0x3f
	.zero		1


	//   ....[82]....
        /*05a8*/ 	.word	0x00006df0
        /*05ac*/ 	.word	0x00000008
        /*05b0*/ 	.word	0x00000000
        /*05b4*/ 	.short	0x010a
        /*05b6*/ 	.byte	0x3f
	.zero		1


	//   ....[83]....
        /*05b8*/ 	.word	0x00006e40
        /*05bc*/ 	.word	0x0000000b
        /*05c0*/ 	.word	0x00000000
        /*05c4*/ 	.short	0x010a
        /*05c6*/ 	.byte	0x3f
	.zero		1


	//----- nvinfo : EIATTR_NUM_MBARRIERS
	.align		4
.L_35:
        /*05c8*/ 	.byte	0x03, 0x38
        /*05ca*/ 	.short	0x0026


	//----- nvinfo : EIATTR_EXIT_INSTR_OFFSETS
	.align		4
        /*05cc*/ 	.byte	0x04, 0x1c
        /*05ce*/ 	.short	(.L_37 - .L_36)


	//   ....[0]....
.L_36:
        /*05d0*/ 	.word	0x00000b60


	//   ....[1]....
        /*05d4*/ 	.word	0x00001370


	//   ....[2]....
        /*05d8*/ 	.word	0x000049b0


	//   ....[3]....
        /*05dc*/ 	.word	0x00004f10


	//   ....[4]....
        /*05e0*/ 	.word	0x00006740


	//----- nvinfo : EIATTR_MAX_THREADS
	.align		4
.L_37:
        /*05e4*/ 	.byte	0x04, 0x05
        /*05e6*/ 	.short	(.L_39 - .L_38)
.L_38:
        /*05e8*/ 	.word	0x00000180
        /*05ec*/ 	.word	0x00000001
        /*05f0*/ 	.word	0x00000001


	//----- nvinfo : EIATTR_CRS_STACK_SIZE
	.align		4
.L_39:
        /*05f4*/ 	.byte	0x04, 0x1e
        /*05f6*/ 	.short	(.L_41 - .L_40)
.L_40:
        /*05f8*/ 	.word	0x00000000


	//----- nvinfo : EIATTR_CBANK_PARAM_SIZE
	.align		4
.L_41:
        /*05fc*/ 	.byte	0x03, 0x19
        /*05fe*/ 	.short	0x0470


	//----- nvinfo : EIATTR_PARAM_CBANK
	.align		4
        /*0600*/ 	.byte	0x04, 0x0a
        /*0602*/ 	.short	(.L_43 - .L_42)
	.align		4
.L_42:
        /*0604*/ 	.word	index@(.nv.constant0._ZN7cutlass13device_kernelINS_4gemm6kernel13GemmUniversalIN4cute5tupleIJiiiiEEENS1_10collective13CollectiveMmaINS1_34MainloopSm90TmaGmmaWarpSpecializedILi18ENS5_IJNS4_1CILi4EEENSA_ILi1EEESC_EEENS1_35KernelTmaWarpSpecializedCooperativeEEENS5_IJNSA_ILi128EEENSA_ILi64EEENSA_ILi32EEEEEENS_6half_tENS5_IJlSC_lEEESK_SL_NS4_8TiledMMAINS4_8MMA_AtomIJNS4_4SM904GMMA25MMA_64x64x16_F32F16F16_SSILNSP_5MajorE0ELSR_0ELNSP_7ScaleInE1ELSS_1EEEEEENS4_6LayoutINS5_IJNSA_ILi2EEESC_SC_EEENS5_IJSC_NSA_ILi0EEESY_EEEEENS5_IJNS4_10UnderscoreES11_S11_EEEEENS4_13SM90_TMA_LOADENS4_14ComposedLayoutINS4_7SwizzleILi2ELi4ELi3EEENS4_18smem_ptr_flag_bitsILi16EEENSV_INS5_IJNSA_ILi8EEESI_EEENS5_IJSI_SC_EEEEEEEvNS4_8identityENS4_23SM90_TMA_LOAD_MULTICASTES1E_vS1F_EENS_8epilogue10collective6detail29Sm90TmaWarpSpecializedAdapterINS1J_15DefaultEpilogueISK_SL_SL_NS1I_6thread17LinearCombinationISK_Li1EffLNS1N_9ScaleType4KindE0ELNS_15FloatRoundStyleE2ESK_EENS1_15EpilogueDefaultEEEEEvvEEEEvNT_6ParamsE)
        /*0608*/ 	.short	0x0210
        /*060a*/ 	.short	0x0470


	//----- nvinfo : EIATTR_SW_WAR
	.align		4
.L_43:
        /*060c*/ 	.byte	0x04, 0x36
        /*060e*/ 	.short	(.L_45 - .L_44)
.L_44:
        /*0610*/ 	.word	0x00000008
.L_45:


//--------------------- .nv.callgraph             --------------------------
	.section	.nv.callgraph,"",@"SHT_CUDA_CALLGRAPH"
	.align	4
	.sectionentsize	8
	.align		4
        /*0000*/ 	.word	0x00000000
	.align		4
        /*0004*/ 	.word	0xffffffff
	.align		4
        /*0008*/ 	.word	index@(_ZN7cutlass13device_kernelINS_4gemm6kernel13GemmUniversalIN4cute5tupleIJiiiiEEENS1_10collective13CollectiveMmaINS1_34MainloopSm90TmaGmmaWarpSpecializedILi18ENS5_IJNS4_1CILi4EEENSA_ILi1EEESC_EEENS1_35KernelTmaWarpSpecializedCooperativeEEENS5_IJNSA_ILi128EEENSA_ILi64EEENSA_ILi32EEEEEENS_6half_tENS5_IJlSC_lEEESK_SL_NS4_8TiledMMAINS4_8MMA_AtomIJNS4_4SM904GMMA25MMA_64x64x16_F32F16F16_SSILNSP_5MajorE0ELSR_0ELNSP_7ScaleInE1ELSS_1EEEEEENS4_6LayoutINS5_IJNSA_ILi2EEESC_SC_EEENS5_IJSC_NSA_ILi0EEESY_EEEEENS5_IJNS4_10UnderscoreES11_S11_EEEEENS4_13SM90_TMA_LOADENS4_14ComposedLayoutINS4_7SwizzleILi2ELi4ELi3EEENS4_18smem_ptr_flag_bitsILi16EEENSV_INS5_IJNSA_ILi8EEESI_EEENS5_IJSI_SC_EEEEEEEvNS4_8identityENS4_23SM90_TMA_LOAD_MULTICASTES1E_vS1F_EENS_8epilogue10collective6detail29Sm90TmaWarpSpecializedAdapterINS1J_15DefaultEpilogueISK_SL_SL_NS1I_6thread17LinearCombinationISK_Li1EffLNS1N_9ScaleType4KindE0ELNS_15FloatRoundStyleE2ESK_EENS1_15EpilogueDefaultEEEEEvvEEEEvNT_6ParamsE)
	.align		4
        /*000c*/ 	.word	index@(__assertfail)
	.align		4
        /*0010*/ 	.word	0x00000000
	.align		4
        /*0014*/ 	.word	0xfffffffe
	.align		4
        /*0018*/ 	.word	0x00000000
	.align		4
        /*001c*/ 	.word	0xfffffffd
	.align		4
        /*0020*/ 	.word	0x00000000
	.align		4
        /*0024*/ 	.word	0xfffffffc


//--------------------- .nv.constant4             --------------------------
	.section	.nv.constant4,"a",@progbits
	.align	8
	.align		8
.nv.constant4:
        /*0000*/ 	.dword	__assertfail
	.align		8
        /*0008*/ 	.dword	__unnamed_1
	.align		8
        /*0010*/ 	.dword	_ZN40_INTERNAL_aa4218b6_4_k_cu_dba8494d_270224cuda3std3__45__cpo5beginE
	.align		8
        /*0018*/ 	.dword	_ZN40_INTERNAL_aa4218b6_4_k_cu_dba8494d_270224cuda3std3__45__cpo3endE
	.align		8
        /*0020*/ 	.dword	_ZN40_INTERNAL_aa4218b6_4_k_cu_dba8494d_270224cuda3std3__45__cpo6cbeginE
	.align		8
        /*0028*/ 	.dword	_ZN40_INTERNAL_aa4218b6_4_k_cu_dba8494d_270224cuda3std3__45__cpo4cendE
	.align		8
        /*0030*/ 	.dword	_ZN40_INTERNAL_aa4218b6_4_k_cu_dba8494d_270224cuda3std3__442_GLOBAL__N__aa4218b6_4_k_cu_dba8494d_270226ignoreE
	.align		8
        /*0038*/ 	.dword	_ZN40_INTERNAL_aa4218b6_4_k_cu_dba8494d_270224cuda3std3__419piecewise_constructE
	.align		8
        /*0040*/ 	.dword	_ZN40_INTERNAL_aa4218b6_4_k_cu_dba8494d_270224cuda3std3__48in_placeE
	.align		8
        /*0048*/ 	.dword	_ZN40_INTERNAL_aa4218b6_4_k_cu_dba8494d_270224cuda3std6ranges3__45__cpo4swapE
	.align		8
        /*0050*/ 	.dword	_ZN40_INTERNAL_aa4218b6_4_k_cu_dba8494d_270224cuda3std6ranges3__45__cpo9iter_moveE
	.align		8
        /*0058*/ 	.dword	_ZN40_INTERNAL_aa4218b6_4_k_cu_dba8494d_270224cute7productE
	.align		8
        /*0060*/ 	.dword	_ZN40_INTERNAL_aa4218b6_4_k_cu_dba8494d_270224cute1_E
	.align		8
        /*0068*/ 	.dword	$str$22
	.align		8
        /*0070*/ 	.dword	$str$23


//--------------------- .text._ZN7cutlass13device_kernelINS_4gemm6kernel13GemmUniversalIN4cute5tupleIJiiiiEEENS1_10collective13CollectiveMmaINS1_34MainloopSm90TmaGmmaWarpSpecializedILi18ENS5_IJNS4_1CILi4EEENSA_ILi1EEESC_EEENS1_35KernelTmaWarpSpecializedCooperativeEEENS5_IJNSA_ILi128EEENSA_ILi64EEENSA_ILi32EEEEEENS_6half_tENS5_IJlSC_lEEESK_SL_NS4_8TiledMMAINS4_8MMA_AtomIJNS4_4SM904GMMA25MMA_64x64x16_F32F16F16_SSILNSP_5MajorE0ELSR_0ELNSP_7ScaleInE1ELSS_1EEEEEENS4_6LayoutINS5_IJNSA_ILi2EEESC_SC_EEENS5_IJSC_NSA_ILi0EEESY_EEEEENS5_IJNS4_10UnderscoreES11_S11_EEEEENS4_13SM90_TMA_LOADENS4_14ComposedLayoutINS4_7SwizzleILi2ELi4ELi3EEENS4_18smem_ptr_flag_bitsILi16EEENSV_INS5_IJNSA_ILi8EEESI_EEENS5_IJSI_SC_EEEEEEEvNS4_8identityENS4_23SM90_TMA_LOAD_MULTICASTES1E_vS1F_EENS_8epilogue10collective6detail29Sm90TmaWarpSpecializedAdapterINS1J_15DefaultEpilogueISK_SL_SL_NS1I_6thread17LinearCombinationISK_Li1EffLNS1N_9ScaleType4KindE0ELNS_15FloatRoundStyleE2ESK_EENS1_15EpilogueDefaultEEEEEvvEEEEvNT_6ParamsE --------------------------
	.section	.text._ZN7cutlass13device_kernelINS_4gemm6kernel13GemmUniversalIN4cute5tupleIJiiiiEEENS1_10collective13CollectiveMmaINS1_34MainloopSm90TmaGmmaWarpSpecializedILi18ENS5_IJNS4_1CILi4EEENSA_ILi1EEESC_EEENS1_35KernelTmaWarpSpecializedCooperativeEEENS5_IJNSA_ILi128EEENSA_ILi64EEENSA_ILi32EEEEEENS_6half_tENS5_IJlSC_lEEESK_SL_NS4_8TiledMMAINS4_8MMA_AtomIJNS4_4SM904GMMA25MMA_64x64x16_F32F16F16_SSILNSP_5MajorE0ELSR_0ELNSP_7ScaleInE1ELSS_1EEEEEENS4_6LayoutINS5_IJNSA_ILi2EEESC_SC_EEENS5_IJSC_NSA_ILi0EEESY_EEEEENS5_IJNS4_10UnderscoreES11_S11_EEEEENS4_13SM90_TMA_LOADENS4_14ComposedLayoutINS4_7SwizzleILi2ELi4ELi3EEENS4_18smem_ptr_flag_bitsILi16EEENSV_INS5_IJNSA_ILi8EEESI_EEENS5_IJSI_SC_EEEEEEEvNS4_8identityENS4_23SM90_TMA_LOAD_MULTICASTES1E_vS1F_EENS_8epilogue10collective6detail29Sm90TmaWarpSpecializedAdapterINS1J_15DefaultEpilogueISK_SL_SL_NS1I_6thread17LinearCombinationISK_Li1EffLNS1N_9ScaleType4KindE0ELNS_15FloatRoundStyleE2ESK_EENS1_15EpilogueDefaultEEEEEvvEEEEvNT_6ParamsE,"ax",@progbits
	.align	128
.text._ZN7cutlass13device_kernelINS_4gemm6kernel13GemmUniversalIN4cute5tupleIJiiiiEEENS1_10collective13CollectiveMmaINS1_34MainloopSm90TmaGmmaWarpSpecializedILi18ENS5_IJNS4_1CILi4EEENSA_ILi1EEESC_EEENS1_35KernelTmaWarpSpecializedCooperativeEEENS5_IJNSA_ILi128EEENSA_ILi64EEENSA_ILi32EEEEEENS_6half_tENS5_IJlSC_lEEESK_SL_NS4_8TiledMMAINS4_8MMA_AtomIJNS4_4SM904GMMA25MMA_64x64x16_F32F16F16_SSILNSP_5MajorE0ELSR_0ELNSP_7ScaleInE1ELSS_1EEEEEENS4_6LayoutINS5_IJNSA_ILi2EEESC_SC_EEENS5_IJSC_NSA_ILi0EEESY_EEEEENS5_IJNS4_10UnderscoreES11_S11_EEEEENS4_13SM90_TMA_LOADENS4_14ComposedLayoutINS4_7SwizzleILi2ELi4ELi3EEENS4_18smem_ptr_flag_bitsILi16EEENSV_INS5_IJNSA_ILi8EEESI_EEENS5_IJSI_SC_EEEEEEEvNS4_8identityENS4_23SM90_TMA_LOAD_MULTICASTES1E_vS1F_EENS_8epilogue10collective6detail29Sm90TmaWarpSpecializedAdapterINS1J_15DefaultEpilogueISK_SL_SL_NS1I_6thread17LinearCombinationISK_Li1EffLNS1N_9ScaleType4KindE0ELNS_15FloatRoundStyleE2ESK_EENS1_15EpilogueDefaultEEEEEvvEEEEvNT_6ParamsE:
        .type           _ZN7cutlass13device_kernelINS_4gemm6kernel13GemmUniversalIN4cute5tupleIJiiiiEEENS1_10collective13CollectiveMmaINS1_34MainloopSm90TmaGmmaWarpSpecializedILi18ENS5_IJNS4_1CILi4EEENSA_ILi1EEESC_EEENS1_35KernelTmaWarpSpecializedCooperativeEEENS5_IJNSA_ILi128EEENSA_ILi64EEENSA_ILi32EEEEEENS_6half_tENS5_IJlSC_lEEESK_SL_NS4_8TiledMMAINS4_8MMA_AtomIJNS4_4SM904GMMA25MMA_64x64x16_F32F16F16_SSILNSP_5MajorE0ELSR_0ELNSP_7ScaleInE1ELSS_1EEEEEENS4_6LayoutINS5_IJNSA_ILi2EEESC_SC_EEENS5_IJSC_NSA_ILi0EEESY_EEEEENS5_IJNS4_10UnderscoreES11_S11_EEEEENS4_13SM90_TMA_LOADENS4_14ComposedLayoutINS4_7SwizzleILi2ELi4ELi3EEENS4_18smem_ptr_flag_bitsILi16EEENSV_INS5_IJNSA_ILi8EEESI_EEENS5_IJSI_SC_EEEEEEEvNS4_8identityENS4_23SM90_TMA_LOAD_MULTICASTES1E_vS1F_EENS_8epilogue10collective6detail29Sm90TmaWarpSpecializedAdapterINS1J_15DefaultEpilogueISK_SL_SL_NS1I_6thread17LinearCombinationISK_Li1EffLNS1N_9ScaleType4KindE0ELNS_15FloatRoundStyleE2ESK_EENS1_15EpilogueDefaultEEEEEvvEEEEvNT_6ParamsE,@function
        .size           _ZN7cutlass13device_kernelINS_4gemm6kernel13GemmUniversalIN4cute5tupleIJiiiiEEENS1_10collective13CollectiveMmaINS1_34MainloopSm90TmaGmmaWarpSpecializedILi18ENS5_IJNS4_1CILi4EEENSA_ILi1EEESC_EEENS1_35KernelTmaWarpSpecializedCooperativeEEENS5_IJNSA_ILi128EEENSA_ILi64EEENSA_ILi32EEEEEENS_6half_tENS5_IJlSC_lEEESK_SL_NS4_8TiledMMAINS4_8MMA_AtomIJNS4_4SM904GMMA25MMA_64x64x16_F32F16F16_SSILNSP_5MajorE0ELSR_0ELNSP_7ScaleInE1ELSS_1EEEEEENS4_6LayoutINS5_IJNSA_ILi2EEESC_SC_EEENS5_IJSC_NSA_ILi0EEESY_EEEEENS5_IJNS4_10UnderscoreES11_S11_EEEEENS4_13SM90_TMA_LOADENS4_14ComposedLayoutINS4_7SwizzleILi2ELi4ELi3EEENS4_18smem_ptr_flag_bitsILi16EEENSV_INS5_IJNSA_ILi8EEESI_EEENS5_IJSI_SC_EEEEEEEvNS4_8identityENS4_23SM90_TMA_LOAD_MULTICASTES1E_vS1F_EENS_8epilogue10collective6detail29Sm90TmaWarpSpecializedAdapterINS1J_15DefaultEpilogueISK_SL_SL_NS1I_6thread17LinearCombinationISK_Li1EffLNS1N_9ScaleType4KindE0ELNS_15FloatRoundStyleE2ESK_EENS1_15EpilogueDefaultEEEEEvvEEEEvNT_6ParamsE,(.L_x_164 - _ZN7cutlass13device_kernelINS_4gemm6kernel13GemmUniversalIN4cute5tupleIJiiiiEEENS1_10collective13CollectiveMmaINS1_34MainloopSm90TmaGmmaWarpSpecializedILi18ENS5_IJNS4_1CILi4EEENSA_ILi1EEESC_EEENS1_35KernelTmaWarpSpecializedCooperativeEEENS5_IJNSA_ILi128EEENSA_ILi64EEENSA_ILi32EEEEEENS_6half_tENS5_IJlSC_lEEESK_SL_NS4_8TiledMMAINS4_8MMA_AtomIJNS4_4SM904GMMA25MMA_64x64x16_F32F16F16_SSILNSP_5MajorE0ELSR_0ELNSP_7ScaleInE1ELSS_1EEEEEENS4_6LayoutINS5_IJNSA_ILi2EEESC_SC_EEENS5_IJSC_NSA_ILi0EEESY_EEEEENS5_IJNS4_10UnderscoreES11_S11_EEEEENS4_13SM90_TMA_LOADENS4_14ComposedLayoutINS4_7SwizzleILi2ELi4ELi3EEENS4_18smem_ptr_flag_bitsILi16EEENSV_INS5_IJNSA_ILi8EEESI_EEENS5_IJSI_SC_EEEEEEEvNS4_8identityENS4_23SM90_TMA_LOAD_MULTICASTES1E_vS1F_EENS_8epilogue10collective6detail29Sm90TmaWarpSpecializedAdapterINS1J_15DefaultEpilogueISK_SL_SL_NS1I_6thread17LinearCombinationISK_Li1EffLNS1N_9ScaleType4KindE0ELNS_15FloatRoundStyleE2ESK_EENS1_15EpilogueDefaultEEEEEvvEEEEvNT_6ParamsE)
        .other          _ZN7cutlass13device_kernelINS_4gemm6kernel13GemmUniversalIN4cute5tupleIJiiiiEEENS1_10collective13CollectiveMmaINS1_34MainloopSm90TmaGmmaWarpSpecializedILi18ENS5_IJNS4_1CILi4EEENSA_ILi1EEESC_EEENS1_35KernelTmaWarpSpecializedCooperativeEEENS5_IJNSA_ILi128EEENSA_ILi64EEENSA_ILi32EEEEEENS_6half_tENS5_IJlSC_lEEESK_SL_NS4_8TiledMMAINS4_8MMA_AtomIJNS4_4SM904GMMA25MMA_64x64x16_F32F16F16_SSILNSP_5MajorE0ELSR_0ELNSP_7ScaleInE1ELSS_1EEEEEENS4_6LayoutINS5_IJNSA_ILi2EEESC_SC_EEENS5_IJSC_NSA_ILi0EEESY_EEEEENS5_IJNS4_10UnderscoreES11_S11_EEEEENS4_13SM90_TMA_LOADENS4_14ComposedLayoutINS4_7SwizzleILi2ELi4ELi3EEENS4_18smem_ptr_flag_bitsILi16EEENSV_INS5_IJNSA_ILi8EEESI_EEENS5_IJSI_SC_EEEEEEEvNS4_8identityENS4_23SM90_TMA_LOAD_MULTICASTES1E_vS1F_EENS_8epilogue10collective6detail29Sm90TmaWarpSpecializedAdapterINS1J_15DefaultEpilogueISK_SL_SL_NS1I_6thread17LinearCombinationISK_Li1EffLNS1N_9ScaleType4KindE0ELNS_15FloatRoundStyleE2ESK_EENS1_15EpilogueDefaultEEEEEvvEEEEvNT_6ParamsE,@"STO_CUDA_ENTRY STV_DEFAULT"
_ZN7cutlass13device_kernelINS_4gemm6kernel13GemmUniversalIN4cute5tupleIJiiiiEEENS1_10collective13CollectiveMmaINS1_34MainloopSm90TmaGmmaWarpSpecializedILi18ENS5_IJNS4_1CILi4EEENSA_ILi1EEESC_EEENS1_35KernelTmaWarpSpecializedCooperativeEEENS5_IJNSA_ILi128EEENSA_ILi64EEENSA_ILi32EEEEEENS_6half_tENS5_IJlSC_lEEESK_SL_NS4_8TiledMMAINS4_8MMA_AtomIJNS4_4SM904GMMA25MMA_64x64x16_F32F16F16_SSILNSP_5MajorE0ELSR_0ELNSP_7ScaleInE1ELSS_1EEEEEENS4_6LayoutINS5_IJNSA_ILi2EEESC_SC_EEENS5_IJSC_NSA_ILi0EEESY_EEEEENS5_IJNS4_10UnderscoreES11_S11_EEEEENS4_13SM90_TMA_LOADENS4_14ComposedLayoutINS4_7SwizzleILi2ELi4ELi3EEENS4_18smem_ptr_flag_bitsILi16EEENSV_INS5_IJNSA_ILi8EEESI_EEENS5_IJSI_SC_EEEEEEEvNS4_8identityENS4_23SM90_TMA_LOAD_MULTICASTES1E_vS1F_EENS_8epilogue10collective6detail29Sm90TmaWarpSpecializedAdapterINS1J_15DefaultEpilogueISK_SL_SL_NS1I_6thread17LinearCombinationISK_Li1EffLNS1N_9ScaleType4KindE0ELNS_15FloatRoundStyleE2ESK_EENS1_15EpilogueDefaultEEEEEvvEEEEvNT_6ParamsE:
[----:B------:R-:W0:Y:S01]  /*0000*/  LDC R1, c[0x0][0x28] ;  /* 0x00000a00ff017b82 */ /* 0x000e220000000800 */
[----:B------:R-:W1:Y:S01]  /*0010*/  S2R R18, SR_TID.X ;  /* 0x0000000000127919 */ /* 0x000e620000002100 */
[----:B------:R-:W-:Y:S01]  /*0020*/  ELECT P0, URZ, PT ;  /* 0x00000000003f782f */ /* 0x000fe20003800000 */
[----:B------:R-:W-:Y:S01]  /*0030*/  BSSY B0, `(.L_x_0) ;  /* 0x000000f000007945 */ /* 0x000fe20003800000 */
[--C-:B-1----:R-:W-:Y:S02]  /*0040*/  SHF.R.U32.HI R0, RZ, 0x5, R18.reuse ;  /* 0x00000005ff007819 */ /* 0x102fe40000011612 */
[----:B------:R-:W-:-:S03]  /*0050*/  SHF.R.U32.HI R3, RZ, 0x7, R18 ;  /* 0x00000007ff037819 */ /* 0x000fc60000011612 */
[----:B------:R-:W1:Y:S04]  /*0060*/  SHFL.IDX PT, R2, R0, RZ, 0x1f ;  /* 0x00001fff00027589 */ /* 0x000e6800000e0000 */
[----:B------:R2:W3:Y:S01]  /*0070*/  SHFL.IDX PT, R5, R3, RZ, 0x1f ;  /* 0x00001fff03057589 */ /* 0x0004e200000e0000 */
[----:B-1----:R-:W-:-:S13]  /*0080*/  ISETP.NE.OR P0, PT, R2, RZ, !P0 ;  /* 0x000000ff0200720c */ /* 0x002fda0004705670 */
[----:B0-23--:R-:W-:Y:S05]  /*0090*/  @P0 BRA `(.L_x_1) ;  /* 0x0000000000200947 */ /* 0x00dfea0003800000 */
[----:B------:R-:W-:Y:S02]  /*00a0*/  ULDC.64 UR4, c[0x0][0x198] ;  /* 0x0000660000047ab9 */ /* 0x000fe40000000a00 */
[----:B------:R-:W-:Y:S02]  /*00b0*/  UIADD3 UR6, UP0, UR4, 0xf0, URZ ;  /* 0x000000f004067890 */ /* 0x000fe4000ff1e03f */
[----:B------:R-:W-:Y:S02]  /*00c0*/  UIADD3 UR4, UP1, UR4, 0x1f0, URZ ;  /* 0x000001f004047890 */ /* 0x000fe4000ff3e03f */
[----:B------:R-:W-:Y:S02]  /*00d0*/  UIADD3.X UR7, URZ, UR5, URZ, UP0, !UPT ;  /* 0x000000053f077290 */ /* 0x000fe400087fe43f */
[----:B------:R-:W-:-:S07]  /*00e0*/  UIADD3.X UR5, URZ, UR5, URZ, UP1, !UPT ;  /* 0x000000053f057290 */ /* 0x000fce0008ffe43f */
[----:B------:R0:W-:Y:S02]  /*00f0*/  UTMACCTL.PF [UR6] ;  /* 0x00000000060079b9 */ /* 0x0001e40008040000 */
[----:B------:R0:W-:Y:S02]  /*0100*/  UTMACCTL.PF [UR4] ;  /* 0x00000000040079b9 */ /* 0x0001e40008040000 */
[----:B0-----:R-:W-:Y:S01]  /*0110*/  NOP ;  /* 0x0000000000007918 */ /* 0x001fe20000000000 */
.L_x_1:
[----:B------:R-:W-:Y:S05]  /*0120*/  BSYNC B0 ;  /* 0x0000000000007941 */ /* 0x000fea0003800000 */
.L_x_0:
[----:B------:R-:W0:Y:S02]  /*0130*/  SHFL.IDX PT, R3, R0, RZ, 0x1f ;  /* 0x00001fff00037589 */ /* 0x000e2400000e0000 */
[----:B0-----:R-:W-:-:S13]  /*0140*/  ISETP.NE.AND P0, PT, R3, RZ, PT ;  /* 0x000000ff0300720c */ /* 0x001fda0003f05270 */
[----:B------:R-:W-:Y:S05]  /*0150*/  @P0 BRA `(.L_x_2) ;  /* 0x0000000000d40947 */ /* 0x000fea0003800000 */
[----:B------:R-:W-:Y:S01]  /*0160*/  ELECT P0, URZ, PT ;  /* 0x00000000003f782f */ /* 0x000fe20003800000 */
[----:B------:R-:W-:-:S12]  /*0170*/  BSSY B0, `(.L_x_2) ;  /* 0x0000033000007945 */ /* 0x000fd80003800000 */
[----:B------:R-:W-:Y:S05]  /*0180*/  @!P0 BRA `(.L_x_3) ;  /* 0x0000000000c48947 */ /* 0x000fea0003800000 */
[----:B------:R-:W0:Y:S01]  /*0190*/  S2UR UR8, SR_CgaCtaId ;  /* 0x00000000000879c3 */ /* 0x000e220000008800 */
[----:B------:R-:W-:Y:S01]  /*01a0*/  UMOV UR4, 0x400 ;  /* 0x0000040000047882 */ /* 0x000fe20000000000 */
[----:B------:R-:W-:Y:S01]  /*01b0*/  UMOV UR5, 0x1 ;  /* 0x0000000100057882 */ /* 0x000fe20000000000 */
[----:B------:R-:W-:Y:S02]  /*01c0*/  UMOV UR6, 0x8 ;  /* 0x0000000800067882 */ /* 0x000fe40000000000 */
[----:B------:R-:W-:-:S04]  /*01d0*/  UIADD3 UR6, -UR6, 0x100000, URZ ;  /* 0x0010000006067890 */ /* 0x000fc8000fffe13f */
[----:B------:R-:W-:Y:S02]  /*01e0*/  USHF.L.U32 UR7, UR6, 0xb, URZ ;  /* 0x0000000b06077899 */ /* 0x000fe4000800063f */
[----:B------:R-:W-:Y:S02]  /*01f0*/  USHF.L.U32 UR6, UR6, 0x1, URZ ;  /* 0x0000000106067899 */ /* 0x000fe4000800063f */
[----:B0-----:R-:W-:Y:S02]  /*0200*/  ULEA UR8, UR8, UR4, 0x18 ;  /* 0x0000000408087291 */ /* 0x001fe4000f8ec03f */
[----:B------:R-:W-:-:S04]  /*0210*/  UIADD3 UR4, -UR5, 0x100000, URZ ;  /* 0x0010000005047890 */ /* 0x000fc8000fffe13f */
[----:B------:R-:W-:Y:S02]  /*0220*/  USHF.L.U32 UR5, UR4, 0xb, URZ ;  /* 0x0000000b04057899 */ /* 0x000fe4000800063f */
[----:B------:R-:W-:Y:S01]  /*0230*/  USHF.L.U32 UR4, UR4, 0x1, URZ ;  /* 0x0000000104047899 */ /* 0x000fe2000800063f */
[----:B------:R-:W0:Y:S11]  /*0240*/  FENCE.VIEW.ASYNC.S ;  /* 0x00000000000073c6 */ /* 0x000e360000000000 */
[----:B0-----:R0:W1:Y:S01]  /*0250*/  SYNCS.EXCH.64 URZ, [UR8], UR4 ;  /* 0x00000004083f75b2 */ /* 0x0010620008000100 */
[----:B------:R0:W2:Y:S01]  /*0260*/  SYNCS.EXCH.64 URZ, [UR8+0x90], UR6 ;  /* 0x00009006083f75b2 */ /* 0x0000a20008000100 */
[----:B------:R0:W3:Y:S01]  /*0270*/  SYNCS.EXCH.64 URZ, [UR8+0x8], UR4 ;  /* 0x00000804083f75b2 */ /* 0x0000e20008000100 */
[----:B------:R0:W4:Y:S01]  /*0280*/  SYNCS.EXCH.64 URZ, [UR8+0x98], UR6 ;  /* 0x00009806083f75b2 */ /* 0x0001220008000100 */
[----:B------:R0:W0:Y:S01]  /*0290*/  SYNCS.EXCH.64 URZ, [UR8+0x10], UR4 ;  /* 0x00001004083f75b2 */ /* 0x0000220008000100 */
        /* <DEDUP_REMOVED lines=31> */
[----:B-1234-:R-:W-:Y:S01]  /*0490*/  NOP ;  /* 0x0000000000007918 */ /* 0x01efe20000000000 */
.L_x_3:
[----:B0-----:R-:W-:Y:S05]  /*04a0*/  BSYNC B0 ;  /* 0x0000000000007941 */ /* 0x001fea0003800000 */
.L_x_2:
[----:B------:R-:W-:Y:S01]  /*04b0*/  SHF.R.S32.HI R7, RZ, 0x1f, R18 ;  /* 0x0000001fff077819 */ /* 0x000fe20000011412 */
[----:B------:R-:W0:Y:S01]  /*04c0*/  SHFL.IDX PT, R0, R0, RZ, 0x1f ;  /* 0x00001fff00007589 */ /* 0x000e2200000e0000 */
[----:B------:R-:W1:Y:S01]  /*04d0*/  S2UR UR8, SR_CTAID.X ;  /* 0x00000000000879c3 */ /* 0x000e620000002500 */
[----:B------:R-:W-:Y:S02]  /*04e0*/  ELECT P0, URZ, PT ;  /* 0x00000000003f782f */ /* 0x000fe40003800000 */
[----:B------:R-:W-:Y:S01]  /*04f0*/  LEA.HI R7, R7, R18, RZ, 0x7 ;  /* 0x0000001207077211 */ /* 0x000fe200078f38ff */
[----:B------:R-:W2:Y:S01]  /*0500*/  S2R R4, SR_CTAID.Y ;  /* 0x0000000000047919 */ /* 0x000ea20000002600 */
[----:B------:R-:W-:Y:S01]  /*0510*/  SHF.R.S32.HI R8, RZ, 0x1f, R3 ;  /* 0x0000001fff087819 */ /* 0x000fe20000011403 */
[----:B------:R-:W-:Y:S01]  /*0520*/  ULDC UR4, c[0x0][0x150] ;  /* 0x0000540000047ab9 */ /* 0x000fe20000000800 */
[----:B------:R-:W-:Y:S01]  /*0530*/  LOP3.LUT R7, R7, 0xffffff80, RZ, 0xc0, !PT ;  /* 0xffffff8007077812 */ /* 0x000fe200078ec0ff */
[----:B------:R-:W-:Y:S01]  /*0540*/  NOP ;  /* 0x0000000000007918 */ /* 0x000fe20000000000 */
[----:B------:R-:W-:Y:S01]  /*0550*/  LEA.HI R8, R8, R3, RZ, 0x2 ;  /* 0x0000000308087211 */ /* 0x000fe200078f10ff */
[----:B------:R-:W3:Y:S01]  /*0560*/  LDC R10, c[0x0][0x144] ;  /* 0x00005100ff0a7b82 */ /* 0x000ee20000000800 */
[----:B------:R-:W-:Y:S01]  /*0570*/  NOP ;  /* 0x0000000000007918 */ /* 0x000fe20000000000 */
[----:B------:R-:W-:Y:S01]  /*0580*/  IMAD.IADD R6, R18, 0x1, -R7 ;  /* 0x0000000112067824 */ /* 0x000fe200078e0a07 */
[----:B------:R-:W-:Y:S01]  /*0590*/  LOP3.LUT R8, R8, 0x3ffffffc, RZ, 0xc0, !PT ;  /* 0x3ffffffc08087812 */ /* 0x000fe200078ec0ff */
[----:B------:R-:W-:Y:S01]  /*05a0*/  IMAD.MOV.U32 R23, RZ, RZ, 0x1 ;  /* 0x00000001ff177424 */ /* 0x000fe200078e00ff */
[----:B------:R-:W-:-:S02]  /*05b0*/  ISETP.NE.AND P3, PT, R5, RZ, PT ;  /* 0x000000ff0500720c */ /* 0x000fc40003f65270 */
[----:B------:R-:W-:Y:S01]  /*05c0*/  SHF.R.S32.HI R7, RZ, 0x1f, R6 ;  /* 0x0000001fff077819 */ /* 0x000fe20000011406 */
[----:B------:R-:W-:Y:S01]  /*05d0*/  IMAD.IADD R8, R3, 0x1, -R8 ;  /* 0x0000000103087824 */ /* 0x000fe200078e0a08 */
[----:B------:R-:W4:Y:S02]  /*05e0*/  LDC R12, c[0x0][0x140] ;  /* 0x00005000ff0c7b82 */ /* 0x000f240000000800 */
[----:B------:R-:W-:Y:S02]  /*05f0*/  LEA.HI R7, R7, R6, RZ, 0x3 ;  /* 0x0000000607077211 */ /* 0x000fe400078f18ff */
[----:B0-----:R-:W-:Y:S02]  /*0600*/  ISETP.NE.OR P0, PT, R0, RZ, !P0 ;  /* 0x000000ff0000720c */ /* 0x001fe40004705670 */
[--C-:B------:R-:W-:Y:S02]  /*0610*/  SHF.R.S32.HI R0, RZ, 0x3, R7.reuse ;  /* 0x00000003ff007819 */ /* 0x100fe40000011407 */
[----:B------:R-:W-:-:S02]  /*0620*/  SHF.R.S32.HI R7, RZ, 0x1f, R7 ;  /* 0x0000001fff077819 */ /* 0x000fc40000011407 */
[----:B-1----:R-:W-:Y:S02]  /*0630*/  I2FP.F32.U32 R9, UR8 ;  /* 0x0000000800097c45 */ /* 0x002fe40008201000 */
[----:B------:R-:W-:-:S03]  /*0640*/  LEA.HI R7, R7, R0, RZ, 0x2 ;  /* 0x0000000007077211 */ /* 0x000fc600078f10ff */
[----:B------:R-:W-:Y:S01]  /*0650*/  FMUL R9, R9, UR4 ;  /* 0x0000000409097c20 */ /* 0x000fe20008400000 */
[----:B------:R-:W-:Y:S01]  /*0660*/  LOP3.LUT R7, R7, 0xfffffffc, RZ, 0xc0, !PT ;  /* 0xfffffffc07077812 */ /* 0x000fe200078ec0ff */
[----:B------:R-:W-:Y:S01]  /*0670*/  VOTEU.ALL UP0, P0 ;  /* 0x00000000003f7886 */ /* 0x000fe20000000000 */
[----:B--2---:R-:W-:Y:S01]  /*0680*/  I2FP.F32.U32 R11, R4 ;  /* 0x00000004000b7245 */ /* 0x004fe20000201000 */
[----:B------:R-:W-:Y:S01]  /*0690*/  ULDC UR4, c[0x0][0x154] ;  /* 0x0000550000047ab9 */ /* 0x000fe20000000800 */
[----:B------:R-:W-:Y:S01]  /*06a0*/  VOTEU.ALL UP1, P0 ;  /* 0x00000000003f7886 */ /* 0x000fe20000020000 */
[----:B------:R-:W-:Y:S01]  /*06b0*/  IMAD.IADD R7, R0, 0x1, -R7 ;  /* 0x0000000100077824 */ /* 0x000fe200078e0a07 */
[----:B------:R-:W0:Y:S01]  /*06c0*/  F2I.U32.TRUNC.NTZ R9, R9 ;  /* 0x0000000900097305 */ /* 0x000e22000020f000 */
[----:B------:R-:W1:Y:S01]  /*06d0*/  @!UP0 S2UR UR7, SR_CgaCtaId ;  /* 0x00000000000789c3 */ /* 0x000e620000008800 */
[----:B------:R-:W-:Y:S01]  /*06e0*/  @!UP0 UMOV UR6, 0x400 ;  /* 0x0000040000068882 */ /* 0x000fe20000000000 */
[----:B------:R-:W-:Y:S01]  /*06f0*/  IMAD R8, R8, 0x4, R7 ;  /* 0x0000000408087824 */ /* 0x000fe200078e0207 */
[----:B----4-:R-:W-:-:S04]  /*0700*/  ISETP.EQ.U32.AND P2, PT, R12, 0x1, PT ;  /* 0x000000010c00780c */ /* 0x010fc80003f42070 */
[----:B------:R-:W-:-:S04]  /*0710*/  SHF.R.S32.HI R3, RZ, 0x1f, R8 ;  /* 0x0000001fff037819 */ /* 0x000fc80000011408 */
[----:B------:R-:W-:Y:S01]  /*0720*/  LEA.HI R0, R3, R8, RZ, 0x2 ;  /* 0x0000000803007211 */ /* 0x000fe200078f10ff */
[----:B0-----:R-:W-:-:S03]  /*0730*/  IMAD.MOV R7, RZ, RZ, -R9 ;  /* 0x000000ffff077224 */ /* 0x001fc600078e0a09 */
[----:B------:R-:W-:Y:S01]  /*0740*/  LOP3.LUT R9, R0, 0xfffffffc, RZ, 0xc0, !PT ;  /* 0xfffffffc00097812 */ /* 0x000fe200078ec0ff */
[----:B---3--:R-:W-:Y:S02]  /*0750*/  IMAD R3, R10, R7, UR8 ;  /* 0x000000080a037e24 */ /* 0x008fe4000f8e0207 */
[----:B------:R-:W-:Y:S02]  /*0760*/  FMUL R10, R11, UR4 ;  /* 0x000000040b0a7c20 */ /* 0x000fe40008400000 */
[C---:B------:R-:W-:Y:S01]  /*0770*/  IMAD.IADD R0, R8.reuse, 0x1, -R9 ;  /* 0x0000000108007824 */ /* 0x040fe200078e0a09 */
[----:B------:R-:W0:Y:S01]  /*0780*/  LDC R7, c[0x0][0x148] ;  /* 0x00005200ff077b82 */ /* 0x000e220000000800 */
[----:B------:R-:W-:Y:S01]  /*0790*/  SHF.R.S32.HI R9, RZ, 0x1f, R2 ;  /* 0x0000001fff097819 */ /* 0x000fe20000011402 */
[----:B------:R-:W-:Y:S01]  /*07a0*/  IMAD.SHL.U32 R11, R8, 0x4, RZ ;  /* 0x00000004080b7824 */ /* 0x000fe200078e00ff */
[----:B------:R-:W-:Y:S01]  /*07b0*/  UMOV UR4, 0x20 ;  /* 0x0000002000047882 */ /* 0x000fe20000000000 */
[----:B------:R-:W-:Y:S01]  /*07c0*/  ISETP.NE.AND P4, PT, R0, R3, PT ;  /* 0x000000030000720c */ /* 0x000fe20003f85270 */
[----:B------:R-:W2:Y:S01]  /*07d0*/  F2I.U32.TRUNC.NTZ R10, R10 ;  /* 0x0000000a000a7305 */ /* 0x000ea2000020f000 */
[----:B------:R-:W-:Y:S01]  /*07e0*/  LEA.HI R9, R9, R2, RZ, 0x2 ;  /* 0x0000000209097211 */ /* 0x000fe200078f10ff */
[----:B------:R-:W-:-:S04]  /*07f0*/  @!UP0 UIADD3 UR4, -UR4, 0x100000, URZ ;  /* 0x0010000004048890 */ /* 0x000fc8000fffe13f */
[----:B------:R-:W-:Y:S02]  /*0800*/  @!UP0 USHF.L.U32 UR5, UR4, 0xb, URZ ;  /* 0x0000000b04058899 */ /* 0x000fe4000800063f */
[----:B------:R-:W-:Y:S01]  /*0810*/  @!UP0 USHF.L.U32 UR4, UR4, 0x1, URZ ;  /* 0x0000000104048899 */ /* 0x000fe2000800063f */
[----:B------:R-:W-:Y:S01]  /*0820*/  LOP3.LUT R22, R8, 0xc, R11, 0x78, !PT ;  /* 0x0000000c08167812 */ /* 0x000fe200078e780b */
[----:B-1----:R-:W-:Y:S01]  /*0830*/  @!UP0 ULEA UR6, UR7, UR6, 0x18 ;  /* 0x0000000607068291 */ /* 0x002fe2000f8ec03f */
[----:B------:R-:W-:Y:S01]  /*0840*/  LOP3.LUT R9, R9, 0xfffffffc, RZ, 0xc0, !PT ;  /* 0xfffffffc09097812 */ /* 0x000fe200078ec0ff */
[----:B------:R-:W-:Y:S01]  /*0850*/  VOTEU.ALL UP0, P0 ;  /* 0x00000000003f7886 */ /* 0x000fe20000000000 */
[----:B------:R-:W-:Y:S01]  /*0860*/  LOP3.LUT P0, RZ, R6, 0x7, RZ, 0xc0, !PT ;  /* 0x0000000706ff7812 */ /* 0x000fe2000780c0ff */
[----:B------:R-:W-:Y:S02]  /*0870*/  VIADD R6, R5, 0xffffffff ;  /* 0xffffffff05067836 */ /* 0x000fe40000000000 */
[----:B------:R-:W-:Y:S01]  /*0880*/  IMAD.IADD R0, R2, 0x1, -R9 ;  /* 0x0000000102007824 */ /* 0x000fe200078e0a09 */
[----:B------:R-:W-:-:S02]  /*0890*/  ISETP.LT.U32.AND P0, PT, R22, 0x4, !P0 ;  /* 0x000000041600780c */ /* 0x000fc40004701070 */
[----:B------:R-:W-:Y:S01]  /*08a0*/  @P4 SHF.R.S32.HI R9, RZ, 0x1f, R22 ;  /* 0x0000001fff094819 */ /* 0x000fe20000011416 */
[----:B--2---:R-:W-:Y:S01]  /*08b0*/  IMAD.MOV R24, RZ, RZ, -R10 ;  /* 0x000000ffff187224 */ /* 0x004fe200078e0a0a */
[C---:B------:R-:W-:Y:S01]  /*08c0*/  ISETP.NE.AND P1, PT, R0.reuse, 0x3, PT ;  /* 0x000000030000780c */ /* 0x040fe20003f25270 */
[----:B------:R-:W1:Y:S02]  /*08d0*/  FENCE.VIEW.ASYNC.S ;  /* 0x00000000000073c6 */ /* 0x000e640000000000 */
[----:B-1----:R1:W2:Y:S01]  /*08e0*/  @!UP0 SYNCS.EXCH.64 URZ, [UR6+0x130], UR4 ;  /* 0x00013004063f85b2 */ /* 0x0022a20008000100 */
[----:B------:R-:W-:Y:S01]  /*08f0*/  @P4 LEA.HI R9, R9, R22, RZ, 0x2 ;  /* 0x0000001609094211 */ /* 0x000fe200078f10ff */
[----:B0-----:R-:W-:Y:S01]  /*0900*/  IMAD R2, R7, R24, R4 ;  /* 0x0000001807027224 */ /* 0x001fe200078e0204 */
[----:B------:R-:W-:Y:S02]  /*0910*/  ISETP.EQ.OR P1, PT, R0, RZ, !P1 ;  /* 0x000000ff0000720c */ /* 0x000fe40004f22670 */
[----:B------:R-:W-:-:S02]  /*0920*/  @P4 SHF.R.S32.HI R9, RZ, 0x2, R9 ;  /* 0x00000002ff094819 */ /* 0x000fc40000011409 */
[----:B------:R-:W-:Y:S02]  /*0930*/  ISETP.EQ.AND P1, PT, R5, RZ, P1 ;  /* 0x000000ff0500720c */ /* 0x000fe40000f22270 */
[----:B------:R-:W-:Y:S02]  /*0940*/  @P4 ISETP.NE.AND P5, PT, R9, R2, PT ;  /* 0x000000020900420c */ /* 0x000fe40003fa5270 */
[----:B------:R-:W-:Y:S02]  /*0950*/  ISETP.GE.U32.AND P6, PT, R6, 0x2, PT ;  /* 0x000000020600780c */ /* 0x000fe40003fc6070 */
[----:B------:R-:W-:Y:S02]  /*0960*/  SEL R2, RZ, 0x1, !P0 ;  /* 0x00000001ff027807 */ /* 0x000fe40004000000 */
[----:B------:R-:W-:Y:S01]  /*0970*/  @P4 SEL R23, RZ, 0x1, P5 ;  /* 0x00000001ff174807 */ /* 0x000fe20002800000 */
[----:B------:R1:W0:Y:S01]  /*0980*/  @!UP1 SYNCS.EXCH.64 URZ, [UR6+0x138], UR4 ;  /* 0x00013804063f95b2 */ /* 0x0002220008000100 */
[----:B------:R-:W-:Y:S01]  /*0990*/  SEL R19, RZ, 0x1, !P1 ;  /* 0x00000001ff137807 */ /* 0x000fe20004800000 */
[----:B------:R-:W-:Y:S01]  /*09a0*/  NOP ;  /* 0x0000000000007918 */ /* 0x000fe20000000000 */
[----:B------:R-:W-:-:S02]  /*09b0*/  LOP3.LUT R23, R23, R2, RZ, 0xc0, !PT ;  /* 0x0000000217177212 */ /* 0x000fc400078ec0ff */
[----:B------:R-:W-:Y:S01]  /*09c0*/  SEL R19, R19, 0x2, P6 ;  /* 0x0000000213137807 */ /* 0x000fe20003000000 */
[----:B-12---:R-:W-:Y:S06]  /*09d0*/  @!P2 BRA `(.L_x_4) ;  /* 0x000000000008a947 */ /* 0x006fec0003800000 */
[----:B0-----:R-:W-:Y:S01]  /*09e0*/  UCGABAR_ARV ;  /* 0x00000000000079c7 */ /* 0x001fe20008000000 */
[----:B------:R-:W-:Y:S05]  /*09f0*/  BRA `(.L_x_5) ;  /* 0x0000000000047947 */ /* 0x000fea0003800000 */
.L_x_4:
[----:B0-----:R-:W-:Y:S01]  /*0a00*/  NOP ;  /* 0x0000000000007918 */ /* 0x001fe20000000000 */
.L_x_5:
[----:B------:R-:W0:Y:S01]  /*0a10*/  LDC R2, c[0x0][0x65c] ;  /* 0x00019700ff027b82 */ /* 0x000e220000000800 */
[----:B------:R-:W-:Y:S02]  /*0a20*/  IMAD.U32 R8, RZ, RZ, UR8 ;  /* 0x00000008ff087e24 */ /* 0x000fe4000f8e00ff */
[----:B------:R-:W-:Y:S01]  /*0a30*/  IMAD.MOV.U32 R9, RZ, RZ, RZ ;  /* 0x000000ffff097224 */ /* 0x000fe200078e00ff */
[----:B0-----:R-:W-:-:S04]  /*0a40*/  ISETP.NE.AND P1, PT, R2, 0x1, PT ;  /* 0x000000010200780c */ /* 0x001fc80003f25270 */
[----:B------:R-:W-:-:S09]  /*0a50*/  P2R R5, PR, RZ, 0x2 ;  /* 0x00000002ff057803 */ /* 0x000fd20000000000 */
[----:B------:R-:W0:Y:S01]  /*0a60*/  @P1 LDC R17, c[0x0][0x10] ;  /* 0x00000400ff111b82 */ /* 0x000e220000000800 */
[----:B------:R-:W-:Y:S02]  /*0a70*/  @P1 IMAD.MOV.U32 R5, RZ, RZ, RZ ;  /* 0x000000ffff051224 */ /* 0x000fe400078e00ff */
[----:B------:R-:W-:-:S05]  /*0a80*/  @P1 IMAD.MOV.U32 R13, RZ, RZ, RZ ;  /* 0x000000ffff0d1224 */ /* 0x000fca00078e00ff */
[----:B------:R-:W1:Y:S01]  /*0a90*/  @!P1 LDC R11, c[0x0][0xc] ;  /* 0x00000300ff0b9b82 */ /* 0x000e620000000800 */
[----:B0-----:R-:W-:-:S04]  /*0aa0*/  @P1 IMAD.WIDE.U32 R16, R17, UR8, R4 ;  /* 0x0000000811101c25 */ /* 0x001fc8000f8e0004 */
[----:B------:R-:W-:Y:S02]  /*0ab0*/  @P1 IMAD.IADD R17, R17, 0x1, R13 ;  /* 0x0000000111111824 */ /* 0x000fe400078e020d */
[----:B-1----:R-:W-:-:S04]  /*0ac0*/  @!P1 IMAD.WIDE.U32 R8, R4, R11, R8 ;  /* 0x0000000b04089225 */ /* 0x002fc800078e0008 */
[----:B------:R-:W-:Y:S02]  /*0ad0*/  @!P1 IMAD.MOV.U32 R16, RZ, RZ, R8 ;  /* 0x000000ffff109224 */ /* 0x000fe400078e0008 */
[----:B------:R-:W-:Y:S01]  /*0ae0*/  @!P1 IMAD.MOV.U32 R17, RZ, RZ, R9 ;  /* 0x000000ffff119224 */ /* 0x000fe200078e0009 */
[----:B------:R-:W-:Y:S06]  /*0af0*/  @!P2 BRA `(.L_x_6) ;  /* 0x00000000000ca947 */ /* 0x000fec0003800000 */
[----:B------:R-:W-:Y:S01]  /*0b00*/  UCGABAR_WAIT ;  /* 0x0000000000007dc7 */ /* 0x000fe20008000000 */
[----:B------:R-:W-:Y:S01]  /*0b10*/  CCTL.IVALL ;  /* 0x00000000ff00798f */ /* 0x000fe20002000000 */
[----:B------:R-:W-:Y:S05]  /*0b20*/  BRA `(.L_x_7) ;  /* 0x0000000000047947 */ /* 0x000fea0003800000 */
.L_x_6:
[----:B------:R-:W-:Y:S06]  /*0b30*/  BAR.SYNC.DEFER_BLOCKING 0x0 ;  /* 0x0000000000007b1d */ /* 0x000fec0000010000 */
.L_x_7:
[----:B------:R-:W-:Y:S05]  /*0b40*/  @!P3 BRA `(.L_x_8) ;  /* 0x0000003c009cb947 */ /* 0x000fea0003800000 */
[----:B------:R-:W-:-:S13]  /*0b50*/  ISETP.GT.U32.AND P0, PT, R6, 0x1, PT ;  /* 0x000000010600780c */ /* 0x000fda0003f04070 */
[----:B------:R-:W-:Y:S05]  /*0b60*/  @P0 EXIT ;  /* 0x000000000000094d */ /* 0x000fea0003800000 */
[----:B------:R-:W-:Y:S01]  /*0b70*/  ULDC.64 UR4, c[0x0][0x650] ;  /* 0x0001940000047ab9 */ /* 0x000fe20000000a00 */
[----:B------:R-:W-:Y:S01]  /*0b80*/  PRMT R0, RZ, 0x7610, R0 ;  /* 0x00007610ff007816 */ /* 0x000fe20000000000 */
[----:B------:R-:W-:Y:S01]  /*0b90*/  IMAD.MOV.U32 R60, RZ, RZ, -0x1 ;  /* 0xffffffffff3c7424 */ /* 0x000fe200078e00ff */
[----:B------:R-:W-:Y:S01]  /*0ba0*/  ISETP.GE.U32.AND P0, PT, R16, UR4, PT ;  /* 0x0000000410007c0c */ /* 0x000fe2000bf06070 */
[----:B------:R-:W-:Y:S02]  /*0bb0*/  IMAD.MOV.U32 R61, RZ, RZ, -0x1 ;  /* 0xffffffffff3d7424 */ /* 0x000fe400078e00ff */
[----:B------:R-:W-:Y:S01]  /*0bc0*/  IMAD.MOV.U32 R59, RZ, RZ, -0x1 ;  /* 0xffffffffff3b7424 */ /* 0x000fe200078e00ff */
[----:B------:R-:W-:-:S13]  /*0bd0*/  ISETP.GE.U32.AND.EX P0, PT, R17, UR5, PT, P0 ;  /* 0x0000000511007c0c */ /* 0x000fda000bf06100 */
[----:B------:R-:W-:Y:S05]  /*0be0*/  @P0 BRA `(.L_x_9) ;  /* 0x0000000400280947 */ /* 0x000fea0003800000 */
[----:B------:R-:W0:Y:S01]  /*0bf0*/  LDC.64 R20, c[0x0][0x628] ;  /* 0x00018a00ff147b82 */ /* 0x000e220000000a00 */
[----:B------:R-:W-:Y:S02]  /*0c00*/  IMAD.MOV.U32 R8, RZ, RZ, R16 ;  /* 0x000000ffff087224 */ /* 0x000fe400078e0010 */
[----:B------:R-:W-:-:S05]  /*0c10*/  IMAD.MOV.U32 R9, RZ, RZ, R17 ;  /* 0x000000ffff097224 */ /* 0x000fca00078e0011 */
[----:B------:R-:W1:Y:S08]  /*0c20*/  LDC R0, c[0x0][0x630] ;  /* 0x00018c00ff007b82 */ /* 0x000e700000000800 */
[----:B------:R-:W2:Y:S01]  /*0c30*/  LDC.64 R26, c[0x0][0x620] ;  /* 0x00018800ff1a7b82 */ /* 0x000ea20000000a00 */
[----:B0-----:R-:W-:-:S04]  /*0c40*/  ISETP.NE.U32.AND P0, PT, R20, RZ, PT ;  /* 0x000000ff1400720c */ /* 0x001fc80003f05070 */
[----:B------:R-:W-:-:S13]  /*0c50*/  ISETP.NE.AND.EX P0, PT, R21, RZ, PT, P0 ;  /* 0x000000ff1500720c */ /* 0x000fda0003f05300 */
[----:B-12---:R-:W-:Y:S05]  /*0c60*/  @!P0 BRA `(.L_x_10) ;  /* 0x0000000000288947 */ /* 0x006fea0003800000 */
[----:B------:R-:W0:Y:S02]  /*0c70*/  LDC R13, c[0x0][0x634] ;  /* 0x00018d00ff0d7b82 */ /* 0x000e240000000800 */
[----:B0-----:R-:W-:-:S05]  /*0c80*/  IADD3 R13, P0, R16, R13, RZ ;  /* 0x0000000d100d7210 */ /* 0x001fca0007f1e0ff */
[----:B------:R-:W-:-:S04]  /*0c90*/  IMAD.X R15, RZ, RZ, R17, P0 ;  /* 0x000000ffff0f7224 */ /* 0x000fc800000e0611 */
[----:B------:R-:W-:-:S04]  /*0ca0*/  IMAD.WIDE.U32 R8, R15, R20, RZ ;  /* 0x000000140f087225 */ /* 0x000fc800078e00ff */
[----:B------:R-:W-:-:S04]  /*0cb0*/  IMAD.WIDE.U32 R10, P0, R13, R21, R8 ;  /* 0x000000150d0a7225 */ /* 0x000fc80007800008 */
[----:B------:R-:W-:-:S04]  /*0cc0*/  IMAD.WIDE.U32 R8, R13, R20, RZ ;  /* 0x000000140d087225 */ /* 0x000fc800078e00ff */
[----:B------:R-:W-:Y:S01]  /*0cd0*/  IMAD.X R13, RZ, RZ, RZ, P0 ;  /* 0x000000ffff0d7224 */ /* 0x000fe200000e06ff */
[----:B------:R-:W-:Y:S01]  /*0ce0*/  IADD3 RZ, P0, R9, R10, RZ ;  /* 0x0000000a09ff7210 */ /* 0x000fe20007f1e0ff */
[----:B------:R-:W-:-:S04]  /*0cf0*/  IMAD.MOV.U32 R12, RZ, RZ, R11 ;  /* 0x000000ffff0c7224 */ /* 0x000fc800078e000b */
[----:B------:R-:W-:-:S08]  /*0d00*/  IMAD.WIDE.U32.X R8, R15, R21, R12, P0 ;  /* 0x000000150f087225 */ /* 0x000fd000000e040c */
.L_x_10:
[----:B------:R-:W0:Y:S01]  /*0d10*/  LDC.64 R20, c[0x0][0x640] ;  /* 0x00019000ff147b82 */ /* 0x000e220000000a00 */
[--C-:B------:R-:W-:Y:S01]  /*0d20*/  SHF.R.U64 R59, R8, R0, R9.reuse ;  /* 0x00000000083b7219 */ /* 0x100fe20000001209 */
[----:B------:R-:W-:Y:S01]  /*0d30*/  IMAD R28, R7, R24, R4 ;  /* 0x00000018071c7224 */ /* 0x000fe200078e0204 */
[----:B------:R-:W-:Y:S01]  /*0d40*/  SHF.R.U32.HI R0, RZ, R0, R9 ;  /* 0x00000000ff007219 */ /* 0x000fe20000011609 */
[----:B------:R-:W-:Y:S01]  /*0d50*/  IMAD.MOV.U32 R25, RZ, RZ, 0x1 ;  /* 0x00000001ff197424 */ /* 0x000fe200078e00ff */
[----:B------:R-:W-:-:S03]  /*0d60*/  IADD3 R5, P0, RZ, -R59, RZ ;  /* 0x8000003bff057210 */ /* 0x000fc60007f1e0ff */
[----:B------:R-:W1:Y:S02]  /*0d70*/  LDC R6, c[0x0][0x618] ;  /* 0x00018600ff067b82 */ /* 0x000e640000000800 */
[----:B------:R-:W-:-:S04]  /*0d80*/  IMAD.X R9, RZ, RZ, ~R0, P0 ;  /* 0x000000ffff097224 */ /* 0x000fc800000e0e00 */
[-C--:B------:R-:W-:Y:S02]  /*0d90*/  IMAD R0, R9, R26.reuse, RZ ;  /* 0x0000001a09007224 */ /* 0x080fe400078e02ff */
[----:B------:R-:W2:Y:S01]  /*0da0*/  LDC R11, c[0x0][0x608] ;  /* 0x00018200ff0b7b82 */ /* 0x000ea20000000800 */
[----:B------:R-:W-:-:S04]  /*0db0*/  IMAD.WIDE.U32 R8, R5, R26, R16 ;  /* 0x0000001a05087225 */ /* 0x000fc800078e0010 */
[----:B------:R-:W-:-:S03]  /*0dc0*/  IMAD R5, R5, R27, R0 ;  /* 0x0000001b05057224 */ /* 0x000fc600078e0200 */
[----:B------:R-:W3:Y:S01]  /*0dd0*/  LDC R12, c[0x0][0x658] ;  /* 0x00019600ff0c7b82 */ /* 0x000ee20000000800 */
[----:B0-----:R-:W-:Y:S01]  /*0de0*/  ISETP.NE.U32.AND P0, PT, R20, RZ, PT ;  /* 0x000000ff1400720c */ /* 0x001fe20003f05070 */
[----:B------:R-:W-:Y:S02]  /*0df0*/  IMAD.IADD R5, R9, 0x1, R5 ;  /* 0x0000000109057824 */ /* 0x000fe400078e0205 */
[----:B------:R-:W-:Y:S01]  /*0e00*/  IMAD.MOV.U32 R9, RZ, RZ, -0x1 ;  /* 0xffffffffff097424 */ /* 0x000fe200078e00ff */
[----:B------:R-:W-:-:S03]  /*0e10*/  ISETP.NE.AND.EX P0, PT, R21, RZ, PT, P0 ;  /* 0x000000ff1500720c */ /* 0x000fc60003f05300 */
[----:B------:R-:W0:Y:S01]  /*0e20*/  LDC R15, c[0x0][0x600] ;  /* 0x00018000ff0f7b82 */ /* 0x000e220000000800 */
[-CC-:B-1----:R-:W-:Y:S02]  /*0e30*/  SHF.R.U64 R13, R8, R6.reuse, R5.reuse ;  /* 0x00000006080d7219 */ /* 0x182fe40000001205 */
[----:B------:R-:W-:-:S05]  /*0e40*/  SHF.R.U32.HI R0, RZ, R6, R5 ;  /* 0x00000006ff007219 */ /* 0x000fca0000011605 */
[----:B------:R-:W1:Y:S01]  /*0e50*/  LDC R14, c[0x0][0x648] ;  /* 0x00019200ff0e7b82 */ /* 0x000e620000000800 */
[-CC-:B--2---:R-:W-:Y:S02]  /*0e60*/  SHF.R.U64 R29, R13, R11.reuse, R0.reuse ;  /* 0x0000000b0d1d7219 */ /* 0x184fe40000001200 */
[----:B------:R-:W-:-:S05]  /*0e70*/  SHF.R.U32.HI R5, RZ, R11, R0 ;  /* 0x0000000bff057219 */ /* 0x000fca0000011600 */
[----:B------:R-:W2:Y:S01]  /*0e80*/  LDC R26, c[0x0][0x638] ;  /* 0x00018e00ff1a7b82 */ /* 0x000ea20000000800 */
[-CC-:B---3--:R-:W-:Y:S02]  /*0e90*/  SHF.R.U64 R24, R29, R12.reuse, R5.reuse ;  /* 0x0000000c1d187219 */ /* 0x188fe40000001205 */
[-C--:B------:R-:W-:Y:S02]  /*0ea0*/  SHF.L.U32 R0, R9, R12.reuse, RZ ;  /* 0x0000000c09007219 */ /* 0x080fe400000006ff */
[----:B------:R-:W-:Y:S01]  /*0eb0*/  SHF.R.U32.HI R5, RZ, R12, R5 ;  /* 0x0000000cff057219 */ /* 0x000fe20000011605 */
[----:B------:R-:W-:Y:S01]  /*0ec0*/  IMAD.MOV.U32 R4, RZ, RZ, R24 ;  /* 0x000000ffff047224 */ /* 0x000fe200078e0018 */
[----:B------:R-:W-:Y:S01]  /*0ed0*/  LOP3.LUT R10, RZ, R0, RZ, 0x33, !PT ;  /* 0x00000000ff0a7212 */ /* 0x000fe200078e33ff */
[----:B------:R-:W3:Y:S01]  /*0ee0*/  LDC R27, c[0x0][0x610] ;  /* 0x00018400ff1b7b82 */ /* 0x000ee20000000800 */
[----:B------:R-:W-:Y:S05]  /*0ef0*/  @!P0 BRA `(.L_x_11) ;  /* 0x0000000000288947 */ /* 0x000fea0003800000 */
[----:B------:R-:W4:Y:S02]  /*0f00*/  LDC R9, c[0x0][0x64c] ;  /* 0x00019300ff097b82 */ /* 0x000f240000000800 */
[----:B----4-:R-:W-:-:S05]  /*0f10*/  IADD3 R9, P0, R24, R9, RZ ;  /* 0x0000000918097210 */ /* 0x010fca0007f1e0ff */
        /* <DEDUP_REMOVED lines=8> */
.L_x_11:
[----:B-1----:R-:W-:Y:S01]  /*0fa0*/  SHF.R.U64 R4, R4, R14, R5 ;  /* 0x0000000e04047219 */ /* 0x002fe20000001205 */
[----:B0-----:R-:W-:Y:S01]  /*0fb0*/  VIADD R6, R15, 0xffffffff ;  /* 0xffffffff0f067836 */ /* 0x001fe20000000000 */
[----:B------:R-:W-:Y:S02]  /*0fc0*/  SHF.L.U32 R0, R25, R12, RZ ;  /* 0x0000000c19007219 */ /* 0x000fe400000006ff */
[----:B------:R-:W-:Y:S01]  /*0fd0*/  LOP3.LUT R5, R29, R10, RZ, 0xc0, !PT ;  /* 0x0000000a1d057212 */ /* 0x000fe200078ec0ff */
[----:B------:R-:W-:Y:S01]  /*0fe0*/  IMAD.MOV R7, RZ, RZ, -R4 ;  /* 0x000000ffff077224 */ /* 0x000fe200078e0a04 */
[----:B------:R-:W-:Y:S02]  /*0ff0*/  SEL R3, R3, R28, !P1 ;  /* 0x0000001c03037207 */ /* 0x000fe40004800000 */
[----:B------:R-:W-:Y:S01]  /*1000*/  LOP3.LUT R6, R13, R6, RZ, 0xc0, !PT ;  /* 0x000000060d067212 */ /* 0x000fe200078ec0ff */
[----:B------:R-:W-:Y:S02]  /*1010*/  IMAD R4, R0, R4, R5 ;  /* 0x0000000400047224 */ /* 0x000fe400078e0205 */
[----:B--2---:R-:W-:-:S02]  /*1020*/  IMAD R0, R7, R26, R24 ;  /* 0x0000001a07007224 */ /* 0x004fc400078e0218 */
[----:B---3--:R-:W-:Y:S02]  /*1030*/  IMAD R3, R4, R27, R3 ;  /* 0x0000001b04037224 */ /* 0x008fe400078e0203 */
[----:B------:R-:W-:Y:S02]  /*1040*/  IMAD R60, R0, R15, R6 ;  /* 0x0000000f003c7224 */ /* 0x000fe400078e0206 */
[----:B------:R-:W-:-:S03]  /*1050*/  IMAD.MOV.U32 R4, RZ, RZ, 0x1 ;  /* 0x00000001ff047424 */ /* 0x000fc600078e00ff */
[----:B------:R-:W-:Y:S02]  /*1060*/  SEL R61, R60, R3, !P1 ;  /* 0x000000033c3d7207 */ /* 0x000fe40004800000 */
[----:B------:R-:W-:Y:S02]  /*1070*/  PRMT R0, R4, 0x7610, R0 ;  /* 0x0000761004007816 */ /* 0x000fe40000000000 */
[----:B------:R-:W-:-:S07]  /*1080*/  SEL R60, R3, R60, !P1 ;  /* 0x0000003c033c7207 */ /* 0x000fce0004800000 */
.L_x_9:
[----:B------:R-:W-:-:S08]  /*1090*/  NOP ;  /* 0x0000000000007918 */ /* 0x000fd00000000000 */
[----:B------:R-:W0:Y:S02]  /*10a0*/  USETMAXREG.TRY_ALLOC.CTAPOOL UP0, 0xe8 ;  /* 0x000000e8000079c8 */ /* 0x000e240008000600 */
[----:B0-----:R-:W-:-:S13]  /*10b0*/  PLOP3.LUT P0, PT, PT, PT, UP0, 0x80, 0x0 ;  /* 0x000000000000781c */ /* 0x001fda0003f0f008 */
[----:B------:R-:W-:Y:S05]  /*10c0*/  @!P0 BRA `(.L_x_9) ;  /* 0xfffffffc00f08947 */ /* 0x000fea000383ffff */
[----:B------:R-:W-:Y:S01]  /*10d0*/  ULDC.64 UR4, c[0x0][0x598] ;  /* 0x0001660000047ab9 */ /* 0x000fe20000000a00 */
[----:B------:R-:W-:Y:S01]  /*10e0*/  ULDC.64 UR36, c[0x0][0x208] ;  /* 0x0000820000247ab9 */ /* 0x000fe20000000a00 */
[----:B------:R-:W-:-:S04]  /*10f0*/  ISETP.NE.U32.AND P0, PT, RZ, UR4, PT ;  /* 0x00000004ff007c0c */ /* 0x000fc8000bf05070 */
[----:B------:R-:W-:-:S13]  /*1100*/  ISETP.NE.AND.EX P0, PT, RZ, UR5, PT, P0 ;  /* 0x00000005ff007c0c */ /* 0x000fda000bf05300 */
[----:B------:R-:W-:Y:S05]  /*1110*/  @!P0 BRA `(.L_x_12) ;  /* 0x00000000001c8947 */ /* 0x000fea0003800000 */
[----:B------:R-:W0:Y:S02]  /*1120*/  LDC.64 R4, c[0x0][0x598] ;  /* 0x00016600ff047b82 */ /* 0x000e240000000a00 */
[----:B0-----:R-:W2:Y:S02]  /*1130*/  LDG.E.64 R4, desc[UR36][R4.64] ;  /* 0x0000002404047981 */ /* 0x001ea4000c1e1b00 */
[----:B--2---:R-:W-:-:S04]  /*1140*/  ISETP.NE.U32.AND P0, PT, R4, RZ, PT ;  /* 0x000000ff0400720c */ /* 0x004fc80003f05070 */
[----:B------:R-:W-:-:S13]  /*1150*/  ISETP.NE.AND.EX P0, PT, R5, RZ, PT, P0 ;  /* 0x000000ff0500720c */ /* 0x000fda0003f05300 */
[----:B------:R-:W-:Y:S05]  /*1160*/  @!P0 BRA `(.L_x_12) ;  /* 0x0000000000088947 */ /* 0x000fea0003800000 */
[----:B------:R0:W5:Y:S01]  /*1170*/  LD.E R56, desc[UR36][R4.64] ;  /* 0x0000002404387980 */ /* 0x000162000c101900 */
[----:B------:R-:W-:Y:S05]  /*1180*/  BRA `(.L_x_13) ;  /* 0x0000000000247947 */ /* 0x000fea0003800000 */
.L_x_12:
[----:B------:R-:W-:Y:S02]  /*1190*/  ULDC.64 UR4, c[0x0][0x588] ;  /* 0x0001620000047ab9 */ /* 0x000fe40000000a00 */
[----:B------:R-:W-:-:S04]  /*11a0*/  ISETP.NE.U32.AND P0, PT, RZ, UR4, PT ;  /* 0x00000004ff007c0c */ /* 0x000fc8000bf05070 */
[----:B------:R-:W-:-:S13]  /*11b0*/  ISETP.NE.AND.EX P0, PT, RZ, UR5, PT, P0 ;  /* 0x00000005ff007c0c */ /* 0x000fda000bf05300 */
[----:B------:R-:W-:Y:S05]  /*11c0*/  @!P0 BRA `(.L_x_14) ;  /* 0x00000000000c8947 */ /* 0x000fea0003800000 */
[----:B------:R-:W0:Y:S02]  /*11d0*/  LDC.64 R56, c[0x0][0x588] ;  /* 0x00016200ff387b82 */ /* 0x000e240000000a00 */
[----:B0-----:R1:W5:Y:S01]  /*11e0*/  LDG.E R56, desc[UR36][R56.64] ;  /* 0x0000002438387981 */ /* 0x001362000c1e1900 */
[----:B------:R-:W-:Y:S05]  /*11f0*/  BRA `(.L_x_13) ;  /* 0x0000000000087947 */ /* 0x000fea0003800000 */
.L_x_14:
[----:B------:R-:W-:Y:S02]  /*1200*/  ULDC UR4, c[0x0][0x580] ;  /* 0x0001600000047ab9 */ /* 0x000fe40000000800 */
[----:B------:R-:W-:-:S07]  /*1210*/  IMAD.U32 R56, RZ, RZ, UR4 ;  /* 0x00000004ff387e24 */ /* 0x000fce000f8e00ff */
.L_x_13:
[----:B------:R-:W-:Y:S02]  /*1220*/  ULDC.64 UR4, c[0x0][0x5a0] ;  /* 0x0001680000047ab9 */ /* 0x000fe40000000a00 */
[----:B------:R-:W-:-:S04]  /*1230*/  ISETP.NE.U32.AND P0, PT, RZ, UR4, PT ;  /* 0x00000004ff007c0c */ /* 0x000fc8000bf05070 */
[----:B------:R-:W-:-:S13]  /*1240*/  ISETP.NE.AND.EX P0, PT, RZ, UR5, PT, P0 ;  /* 0x00000005ff007c0c */ /* 0x000fda000bf05300 */
[----:B------:R-:W-:Y:S05]  /*1250*/  @!P0 BRA `(.L_x_15) ;  /* 0x00000000001c8947 */ /* 0x000fea0003800000 */
[----:B0-----:R-:W0:Y:S02]  /*1260*/  LDC.64 R4, c[0x0][0x5a0] ;  /* 0x00016800ff047b82 */ /* 0x001e240000000a00 */
[----:B0-----:R-:W2:Y:S02]  /*1270*/  LDG.E.64 R4, desc[UR36][R4.64] ;  /* 0x0000002404047981 */ /* 0x001ea4000c1e1b00 */
[----:B--2---:R-:W-:-:S04]  /*1280*/  ISETP.NE.U32.AND P0, PT, R4, RZ, PT ;  /* 0x000000ff0400720c */ /* 0x004fc80003f05070 */
[----:B------:R-:W-:-:S13]  /*1290*/  ISETP.NE.AND.EX P0, PT, R5, RZ, PT, P0 ;  /* 0x000000ff0500720c */ /* 0x000fda0003f05300 */
[----:B------:R-:W-:Y:S05]  /*12a0*/  @!P0 BRA `(.L_x_15) ;  /* 0x0000000000088947 */ /* 0x000fea0003800000 */
[----:B-1----:R0:W5:Y:S01]  /*12b0*/  LD.E R57, desc[UR36][R4.64] ;  /* 0x0000002404397980 */ /* 0x002162000c101900 */
[----:B------:R-:W-:Y:S05]  /*12c0*/  BRA `(.L_x_16) ;  /* 0x0000000000247947 */ /* 0x000fea0003800000 */
.L_x_15:
[----:B------:R-:W-:Y:S02]  /*12d0*/  ULDC.64 UR4, c[0x0][0x590] ;  /* 0x0001640000047ab9 */ /* 0x000fe40000000a00 */
[----:B------:R-:W-:-:S04]  /*12e0*/  ISETP.NE.U32.AND P0, PT, RZ, UR4, PT ;  /* 0x00000004ff007c0c */ /* 0x000fc8000bf05070 */
[----:B------:R-:W-:-:S13]  /*12f0*/  ISETP.NE.AND.EX P0, PT, RZ, UR5, PT, P0 ;  /* 0x00000005ff007c0c */ /* 0x000fda000bf05300 */
[----:B------:R-:W-:Y:S05]  /*1300*/  @!P0 BRA `(.L_x_17) ;  /* 0x00000000000c8947 */ /* 0x000fea0003800000 */
[----:B0-----:R-:W1:Y:S02]  /*1310*/  LDC.64 R4, c[0x0][0x590] ;  /* 0x00016400ff047b82 */ /* 0x001e640000000a00 */
[----:B-1----:R1:W5:Y:S01]  /*1320*/  LDG.E R57, desc[UR36][R4.64] ;  /* 0x0000002404397981 */ /* 0x002362000c1e1900 */
[----:B------:R-:W-:Y:S05]  /*1330*/  BRA `(.L_x_16) ;  /* 0x0000000000087947 */ /* 0x000fea0003800000 */
.L_x_17:
[----:B------:R-:W-:Y:S02]  /*1340*/  ULDC UR4, c[0x0][0x584] ;  /* 0x0001610000047ab9 */ /* 0x000fe40000000800 */
[----:B-1----:R-:W-:-:S07]  /*1350*/  IMAD.U32 R57, RZ, RZ, UR4 ;  /* 0x00000004ff397e24 */ /* 0x002fce000f8e00ff */
.L_x_16:
[----:B------:R-:W-:-:S13]  /*1360*/  LOP3.LUT P0, RZ, R0, 0xff, RZ, 0xc0, !PT ;  /* 0x000000ff00ff7812 */ /* 0x000fda000780c0ff */
[----:B------:R-:W-:Y:S05]  /*1370*/  @!P0 EXIT ;  /* 0x000000000000894d */ /* 0x000fea0003800000 */
[----:B------:R-:W-:Y:S01]  /*1380*/  ULDC UR4, c[0x0][0x28c] ;  /* 0x0000a30000047ab9 */ /* 0x000fe20000000800 */
[----:B------:R-:W-:Y:S01]  /*1390*/  LOP3.LUT R58, R19, 0x1, RZ, 0xfc, !PT ;  /* 0x00000001133a7812 */ /* 0x000fe200078efcff */
[----:B------:R-:W-:Y:S01]  /*13a0*/  UIADD3 UR4, UR4, 0x1f, URZ ;  /* 0x0000001f04047890 */ /* 0x000fe2000fffe03f */
[----:B------:R-:W-:Y:S01]  /*13b0*/  UMOV UR38, URZ ;  /* 0x0000003f00267c82 */ /* 0x000fe20008000000 */
[----:B------:R-:W-:Y:S02]  /*13c0*/  UMOV UR39, URZ ;  /* 0x0000003f00277c82 */ /* 0x000fe40008000000 */
[----:B------:R-:W-:-:S04]  /*13d0*/  USHF.R.S32.HI UR5, URZ, 0x1f, UR4 ;  /* 0x0000001f3f057899 */ /* 0x000fc80008011404 */
[----:B------:R-:W-:-:S04]  /*13e0*/  ULEA.HI UR5, UR5, UR4, URZ, 0x5 ;  /* 0x0000000405057291 */ /* 0x000fc8000f8f283f */
[----:B------:R-:W-:-:S12]  /*13f0*/  USHF.R.S32.HI UR40, URZ, 0x5, UR5 ;  /* 0x000000053f287899 */ /* 0x000fd80008011405 */
.L_x_101:
[----:B------:R-:W-:Y:S01]  /*1400*/  LOP3.LUT R0, R18, 0x80, RZ, 0xc0, !PT ;  /* 0x0000008012007812 */ /* 0x000fe200078ec0ff */
[----:B--2---:R-:W2:Y:S01]  /*1410*/  S2UR UR7, SR_CgaCtaId ;  /* 0x00000000000779c3 */ /* 0x004ea20000008800 */
[----:B------:R-:W-:Y:S02]  /*1420*/  UMOV UR6, 0x400 ;  /* 0x0000040000067882 */ /* 0x000fe40000000000 */
[----:B------:R-:W-:-:S06]  /*1430*/  SHF.R.U32.HI R0, RZ, 0x7, R0 ;  /* 0x00000007ff007819 */ /* 0x000fcc0000011600 */
[----:B---3--:R-:W3:Y:S01]  /*1440*/  SHFL.IDX PT, R0, R0, RZ, 0x1f ;  /* 0x00001fff00007589 */ /* 0x008ee200000e0000 */
[----:B--2---:R-:W-:Y:S01]  /*1450*/  ULEA UR6, UR7, UR6, 0x18 ;  /* 0x0000000607067291 */ /* 0x004fe2000f8ec03f */
[----:B---3--:R-:W-:-:S13]  /*1460*/  R2UR UR4, R0 ;  /* 0x00000000000472ca */ /* 0x008fda00000e0000 */
[----:B------:R-:W-:-:S04]  /*1470*/  ULEA.HI UR5, UR4, UR4, URZ, 0x1 ;  /* 0x0000000404057291 */ /* 0x000fc8000f8f083f */
[----:B------:R-:W-:-:S04]  /*1480*/  ULOP3.LUT UR5, UR5, 0xffffe, URZ, 0xc0, !UPT ;  /* 0x000ffffe05057892 */ /* 0x000fc8000f8ec03f */
[----:B------:R-:W-:-:S03]  /*1490*/  UIADD3 UR5, UR4, -UR5, URZ ;  /* 0x8000000504057290 */ /* 0x000fc6000fffe03f */
[----:B------:R-:W-:Y:S01]  /*14a0*/  ULDC UR4, c[0x0][0x28c] ;  /* 0x0000a30000047ab9 */ /* 0x000fe20000000800 */
[----:B------:R-:W-:Y:S01]  /*14b0*/  ULEA UR5, UR5, UR6, 0xc ;  /* 0x0000000605057291 */ /* 0x000fe2000f8e603f */
[----:B------:R-:W-:-:S03]  /*14c0*/  ISETP.LT.AND P0, PT, RZ, UR4, PT ;  /* 0x00000004ff007c0c */ /* 0x000fc6000bf01270 */
[----:B------:R-:W-:-:S04]  /*14d0*/  UIADD3 UR5, UR5, 0x200, URZ ;  /* 0x0000020005057890 */ /* 0x000fc8000fffe03f */
[----:B------:R-:W-:-:S04]  /*14e0*/  USHF.R.U32.HI UR5, URZ, 0x4, UR5 ;  /* 0x000000043f057899 */ /* 0x000fc80008011605 */
[----:B------:R-:W-:Y:S02]  /*14f0*/  ULOP3.LUT UR41, UR5, 0x3fff, URZ, 0xc0, !UPT ;  /* 0x00003fff05297892 */ /* 0x000fe4000f8ec03f */
[----:B01---5:R-:W-:Y:S10]  /*1500*/  @P0 BRA `(.L_x_18) ;  /* 0x0000000000400947 */ /* 0x023ff40003800000 */
[----:B------:R-:W-:Y:S01]  /*1510*/  MOV R0, 0x0 ;  /* 0x0000000000007802 */ /* 0x000fe20000000f00 */
[----:B------:R-:W-:Y:S01]  /*1520*/  ULDC.64 UR4, c[0x4][0x68] ;  /* 0x01001a0000047ab9 */ /* 0x000fe20000000a00 */
[----:B------:R-:W-:Y:S01]  /*1530*/  ULDC.64 UR6, c[0x4][0x8] ;  /* 0x0100020000067ab9 */ /* 0x000fe20000000a00 */
[----:B01----:R-:W-:Y:S01]  /*1540*/  IMAD.U32 R4, RZ, RZ, UR4 ;  /* 0x00000004ff047e24 */ /* 0x003fe2000f8e00ff */
[----:B------:R0:W1:Y:S01]  /*1550*/  LDC.64 R14, c[0x4][R0] ;  /* 0x01000000000e7b82 */ /* 0x0000620000000a00 */
[----:B------:R-:W-:Y:S01]  /*1560*/  IMAD.U32 R5, RZ, RZ, UR5 ;  /* 0x00000005ff057e24 */ /* 0x000fe2000f8e00ff */
[----:B------:R-:W-:Y:S01]  /*1570*/  ULDC.64 UR4, c[0x4][0x70] ;  /* 0x01001c0000047ab9 */ /* 0x000fe20000000a00 */
[----:B------:R-:W-:Y:S02]  /*1580*/  IMAD.U32 R10, RZ, RZ, UR6 ;  /* 0x00000006ff0a7e24 */ /* 0x000fe4000f8e00ff */
[----:B------:R-:W-:Y:S02]  /*1590*/  IMAD.U32 R6, RZ, RZ, UR4 ;  /* 0x00000004ff067e24 */ /* 0x000fe4000f8e00ff */
[----:B------:R-:W-:-:S02]  /*15a0*/  IMAD.U32 R7, RZ, RZ, UR5 ;  /* 0x00000005ff077e24 */ /* 0x000fc4000f8e00ff */
[----:B------:R-:W-:Y:S02]  /*15b0*/  IMAD.U32 R11, RZ, RZ, UR7 ;  /* 0x00000007ff0b7e24 */ /* 0x000fe4000f8e00ff */
[----:B------:R-:W-:Y:S02]  /*15c0*/  IMAD.MOV.U32 R8, RZ, RZ, 0x1e1 ;  /* 0x000001e1ff087424 */ /* 0x000fe400078e00ff */
[----:B------:R-:W-:Y:S02]  /*15d0*/  IMAD.MOV.U32 R12, RZ, RZ, 0x1 ;  /* 0x00000001ff0c7424 */ /* 0x000fe400078e00ff */
[----:B0-----:R-:W-:-:S07]  /*15e0*/  IMAD.MOV.U32 R13, RZ, RZ, RZ ;  /* 0x000000ffff0d7224 */ /* 0x001fce00078e00ff */
[----:B------:R-:W-:-:S07]  /*15f0*/  LEPC R20, `(.L_x_18) ;  /* 0x000000001014794e */ /* 0x000fce0000000000 */
[----:B-1---5:R-:W-:Y:S05]  /*1600*/  CALL.ABS.NOINC R14 ;  /* 0x000000000e007343 */ /* 0x022fea0003c00000 */
.L_x_18:
[----:B------:R-:W-:-:S13]  /*1610*/  ISETP.NE.AND P0, PT, R58, 0x3, PT ;  /* 0x000000033a00780c */ /* 0x000fda0003f05270 */
[----:B------:R-:W-:Y:S05]  /*1620*/  @!P0 BRA `(.L_x_19) ;  /* 0x0000000000048947 */ /* 0x000fea0003800000 */
[----:B------:R-:W-:Y:S01]  /*1630*/  BPT.TRAP 0x1 ;  /* 0x000000040000795c */ /* 0x000fe20000300000 */
.L_x_19:
[----:B------:R-:W2:Y:S01]  /*1640*/  S2UR UR5, SR_CgaCtaId ;  /* 0x00000000000579c3 */ /* 0x000ea20000008800 */
[----:B------:R-:W-:Y:S01]  /*1650*/  UMOV UR4, 0x400 ;  /* 0x0000040000047882 */ /* 0x000fe20000000000 */
[----:B------:R-:W-:Y:S02]  /*1660*/  IMAD.U32 R0, RZ, RZ, UR38 ;  /* 0x00000026ff007e24 */ /* 0x000fe4000f8e00ff */
[----:B------:R-:W-:-:S03]  /*1670*/  IMAD.U32 R3, RZ, RZ, UR39 ;  /* 0x00000027ff037e24 */ /* 0x000fc6000f8e00ff */
[----:B------:R-:W-:Y:S01]  /*1680*/  SHF.L.U32 R0, R0, 0x1f, RZ ;  /* 0x0000001f00007819 */ /* 0x000fe200000006ff */
[----:B--2---:R-:W-:-:S06]  /*1690*/  ULEA UR4, UR5, UR4, 0x18 ;  /* 0x0000000405047291 */ /* 0x004fcc000f8ec03f */
[----:B------:R-:W-:-:S04]  /*16a0*/  IMAD.U32 R6, RZ, RZ, UR4 ;  /* 0x00000004ff067e24 */ /* 0x000fc8000f8e00ff */
[----:B------:R-:W-:-:S04]  /*16b0*/  IMAD R3, R3, 0x8, R6 ;  /* 0x0000000803037824 */ /* 0x000fc800078e0206 */
[----:B------:R2:W3:Y:S01]  /*16c0*/  SYNCS.PHASECHK.TRANS64.TRYWAIT P1, [R3+URZ], R0 ;  /* 0x00000000030075a7 */ /* 0x0004e2000802017f */
[----:B------:R-:W-:Y:S05]  /*16d0*/  @!P0 BRA `(.L_x_20) ;  /* 0x0000000000048947 */ /* 0x000fea0003800000 */
[----:B------:R-:W-:Y:S01]  /*16e0*/  BPT.TRAP 0x1 ;  /* 0x000000040000795c */ /* 0x000fe20000300000 */
.L_x_20:
[----:B---3--:R-:W-:Y:S05]  /*16f0*/  @P1 BRA `(.L_x_21) ;  /* 0x0000000000081947 */ /* 0x008fea0003800000 */
[----:B------:R-:W3:Y:S02]  /*1700*/  SYNCS.PHASECHK.TRANS64.TRYWAIT P1, [R3+URZ], R0 ;  /* 0x00000000030075a7 */ /* 0x000ee4000802017f */
[----:B---3--:R-:W-:Y:S05]  /*1710*/  @!P1 BRA `(.L_x_22) ;  /* 0x00000050000c9947 */ /* 0x008fea0003800000 */
.L_x_21:
[----:B------:R-:W-:-:S04]  /*1720*/  UISETP.LT.AND UP0, UPT, UR40, 0x1, UPT ;  /* 0x000000012800788c */ /* 0x000fc8000bf01270 */
[----:B------:R-:W-:-:S06]  /*1730*/  USEL UR4, UR40, 0x1, UP0 ;  /* 0x0000000128047887 */ /* 0x000fcc0008000000 */
[----:B--23--:R-:W-:Y:S01]  /*1740*/  IMAD.U32 R0, RZ, RZ, UR4 ;  /* 0x00000004ff007e24 */ /* 0x00cfe2000f8e00ff */
[----:B------:R-:W-:Y:S05]  /*1750*/  WARPSYNC.ALL ;  /* 0x0000000000007948 */ /* 0x000fea0003800000 */
[----:B------:R-:W-:-:S04]  /*1760*/  IADD3 R0, -R0, UR40, RZ ;  /* 0x0000002800007c10 */ /* 0x000fc8000fffe1ff */
[----:B------:R-:W-:Y:S02]  /*1770*/  ISETP.GE.AND P1, PT, R0, 0x1, PT ;  /* 0x000000010000780c */ /* 0x000fe40003f26270 */
[----:B------:R-:W-:Y:S01]  /*1780*/  R2UR UR4, R6 ;  /* 0x00000000060472ca */ /* 0x000fe200000e0000 */
[----:B------:R-:W-:Y:S01]  /*1790*/  ULOP3.LUT UR41, UR41, 0x10000, URZ, 0xfc, !UPT ;  /* 0x0001000029297892 */ /* 0x000fe2000f8efc3f */
[----:B------:R-:W-:Y:S01]  /*17a0*/  WARPGROUP.ARRIVE ;  /* 0x00000000000079c5 */ /* 0x000fe20000000000 */
[----:B------:R-:W-:Y:S01]  /*17b0*/  UMOV UR5, 0x80000020 ;  /* 0x8000002000057882 */ /* 0x000fe20000000000 */
[----:B------:R-:W-:-:S09]  /*17c0*/  UMOV UR7, 0x80000020 ;  /* 0x8000002000077882 */ /* 0x000fd20000000000 */
[----:B------:R-:W-:-:S04]  /*17d0*/  UIADD3 UR4, UR4, 0x24200, URZ ;  /* 0x0002420004047890 */ /* 0x000fc8000fffe03f */
[----:B------:R-:W-:-:S04]  /*17e0*/  USHF.R.U32.HI UR4, URZ, 0x4, UR4 ;  /* 0x000000043f047899 */ /* 0x000fc80008011604 */
[----:B------:R-:W-:-:S04]  /*17f0*/  ULOP3.LUT UR4, UR4, 0x3fff, URZ, 0xc0, !UPT ;  /* 0x00003fff04047892 */ /* 0x000fc8000f8ec03f */
[----:B------:R-:W-:Y:S02]  /*1800*/  ULOP3.LUT UR9, UR4, 0x10000, URZ, 0xfc, !UPT ;  /* 0x0001000004097892 */ /* 0x000fe4000f8efc3f */
[----:B------:R-:W-:Y:S02]  /*1810*/  ULEA UR4, UR39, UR41, 0x9 ;  /* 0x0000002927047291 */ /* 0x000fe4000f8e483f */
[----:B------:R-:W-:-:S09]  /*1820*/  ULEA UR6, UR39, UR9, 0x8 ;  /* 0x0000000927067291 */ /* 0x000fd2000f8e403f */
[----:B------:R-:W-:Y:S01]  /*1830*/  HGMMA.64x64x16.F32 R24, gdesc[UR4], RZ, !UPT, gsb0 ;  /* 0x00e00000041879f0 */ /* 0x000fe2000c0008ff */
[----:B------:R-:W-:Y:S02]  /*1840*/  UIADD3 UR4, UR4, 0x2, URZ ;  /* 0x0000000204047890 */ /* 0x000fe4000fffe03f */
[----:B------:R-:W-:Y:S01]  /*1850*/  UIADD3 UR6, UR6, 0x2, URZ ;  /* 0x0000000206067890 */ /* 0x000fe2000fffe03f */
[----:B------:R-:W-:Y:S01]  /*1860*/  UMOV UR5, 0x80000020 ;  /* 0x8000002000057882 */ /* 0x000fe20000000000 */
[----:B------:R-:W-:Y:S01]  /*1870*/  UMOV UR7, 0x80000020 ;  /* 0x8000002000077882 */ /* 0x000fe20000000000 */
[----:B------:R-:W-:Y:S02]  /*1880*/  WARPGROUP.DEPBAR.LE gsb0, 0x0 ;  /* 0x00008000000079c5 */ /* 0x000fe40000010000 */
[----:B------:R-:W-:-:S06]  /*1890*/  WARPGROUP.ARRIVE ;  /* 0x00000000000079c5 */ /* 0x000fcc0000000000 */
[----:B------:R-:W-:Y:S03]  /*18a0*/  HGMMA.64x64x16.F32 R24, gdesc[UR4], R24, gsb0 ;  /* 0x00e00000041879f0 */ /* 0x000fe60008000818 */
[----:B------:R-:W-:Y:S02]  /*18b0*/  WARPGROUP.DEPBAR.LE gsb0, 0x0 ;  /* 0x00008000000079c5 */ /* 0x000fe40000010000 */
[----:B------:R-:W-:Y:S05]  /*18c0*/  @!P1 BRA `(.L_x_23) ;  /* 0x0000000000e49947 */ /* 0x000fea0003800000 */
[----:B------:R-:W-:Y:S02]  /*18d0*/  UIADD3 UR4, UR39, 0x1, URZ ;  /* 0x0000000127047890 */ /* 0x000fe4000fffe03f */
[----:B------:R-:W-:Y:S02]  /*18e0*/  IMAD.U32 R3, RZ, RZ, UR39 ;  /* 0x00000027ff037e24 */ /* 0x000fe4000f8e00ff */
[----:B------:R-:W-:-:S04]  /*18f0*/  UISETP.NE.AND UP0, UPT, UR4, 0x12, UPT ;  /* 0x000000120400788c */ /* 0x000fc8000bf05270 */
[----:B------:R-:W-:Y:S02]  /*1900*/  USEL UR5, URZ, 0x1, UP0 ;  /* 0x000000013f057887 */ /* 0x000fe40008000000 */
[----:B------:R-:W-:Y:S02]  /*1910*/  USEL UR8, UR4, URZ, UP0 ;  /* 0x0000003f04087287 */ /* 0x000fe40008000000 */
[----:B------:R-:W-:-:S06]  /*1920*/  ULOP3.LUT UR5, UR38, UR5, URZ, 0x3c, !UPT ;  /* 0x0000000526057292 */ /* 0x000fcc000f8e3c3f */
[----:B------:R-:W-:-:S07]  /*1930*/  IMAD.U32 R7, RZ, RZ, UR5 ;  /* 0x00000005ff077e24 */ /* 0x000fce000f8e00ff */
.L_x_30:
[----:B------:R-:W-:Y:S05]  /*1940*/  @!P0 BRA `(.L_x_24) ;  /* 0x0000000000048947 */ /* 0x000fea0003800000 */
[----:B------:R-:W-:Y:S01]  /*1950*/  BPT.TRAP 0x1 ;  /* 0x000000040000795c */ /* 0x000fe20000300000 */
.L_x_24:
[----:B------:R-:W2:Y:S01]  /*1960*/  S2UR UR5, SR_CgaCtaId ;  /* 0x00000000000579c3 */ /* 0x000ea20000008800 */
[----:B------:R-:W-:Y:S01]  /*1970*/  UMOV UR4, 0x400 ;  /* 0x0000040000047882 */ /* 0x000fe20000000000 */
[----:B01----:R-:W-:Y:S01]  /*1980*/  IMAD.U32 R5, RZ, RZ, UR8 ;  /* 0x00000008ff057e24 */ /* 0x003fe2000f8e00ff */
[----:B------:R-:W-:Y:S01]  /*1990*/  SHF.L.U32 R4, R7, 0x1f, RZ ;  /* 0x0000001f07047819 */ /* 0x000fe200000006ff */
[----:B--2---:R-:W-:-:S06]  /*19a0*/  ULEA UR4, UR5, UR4, 0x18 ;  /* 0x0000000405047291 */ /* 0x004fcc000f8ec03f */
[----:B------:R-:W-:-:S04]  /*19b0*/  IMAD.U32 R6, RZ, RZ, UR4 ;  /* 0x00000004ff067e24 */ /* 0x000fc8000f8e00ff */
[----:B------:R-:W-:-:S04]  /*19c0*/  IMAD R5, R5, 0x8, R6 ;  /* 0x0000000805057824 */ /* 0x000fc800078e0206 */
[----:B------:R0:W1:Y:S01]  /*19d0*/  SYNCS.PHASECHK.TRANS64.TRYWAIT P1, [R5+URZ], R4 ;  /* 0x00000004050075a7 */ /* 0x000062000802017f */
[----:B------:R-:W-:Y:S05]  /*19e0*/  @!P0 BRA `(.L_x_25) ;  /* 0x0000000000048947 */ /* 0x000fea0003800000 */
[----:B------:R-:W-:Y:S01]  /*19f0*/  BPT.TRAP 0x1 ;  /* 0x000000040000795c */ /* 0x000fe20000300000 */
.L_x_25:
[----:B-1----:R-:W-:Y:S05]  /*1a00*/  @P1 BRA `(.L_x_26) ;  /* 0x0000000000081947 */ /* 0x002fea0003800000 */
[----:B------:R-:W1:Y:S02]  /*1a10*/  SYNCS.PHASECHK.TRANS64.TRYWAIT P1, [R5+URZ], R4 ;  /* 0x00000004050075a7 */ /* 0x000e64000802017f */
[----:B-1----:R-:W-:Y:S05]  /*1a20*/  @!P1 BRA `(.L_x_27) ;  /* 0x0000004c005c9947 */ /* 0x002fea0003800000 */
.L_x_26:
[----:B------:R-:W-:Y:S01]  /*1a30*/  ULEA UR4, UR8, UR41, 0x9 ;  /* 0x0000002908047291 */ /* 0x000fe2000f8e483f */
[----:B------:R-:W-:Y:S01]  /*1a40*/  WARPGROUP.ARRIVE ;  /* 0x00000000000079c5 */ /* 0x000fe20000000000 */
[----:B------:R-:W-:Y:S01]  /*1a50*/  ULEA UR6, UR8, UR9, 0x8 ;  /* 0x0000000908067291 */ /* 0x000fe2000f8e403f */
[----:B------:R-:W-:Y:S01]  /*1a60*/  UMOV UR5, 0x80000020 ;  /* 0x8000002000057882 */ /* 0x000fe20000000000 */
[----:B------:R-:W-:-:S07]  /*1a70*/  UMOV UR7, 0x80000020 ;  /* 0x8000002000077882 */ /* 0x000fce0000000000 */
[----:B------:R-:W-:Y:S01]  /*1a80*/  HGMMA.64x64x16.F32 R24, gdesc[UR4], R24, gsb0 ;  /* 0x00e00000041879f0 */ /* 0x000fe20008000818 */
        /* <DEDUP_REMOVED lines=9> */
[----:B------:R-:W-:Y:S01]  /*1b20*/  BPT.TRAP 0x1 ;  /* 0x000000040000795c */ /* 0x000fe20000300000 */
.L_x_28:
[----:B------:R-:W-:-:S13]  /*1b30*/  ISETP.NE.AND P1, PT, R23, RZ, PT ;  /* 0x000000ff1700720c */ /* 0x000fda0003f25270 */
[----:B01----:R-:W-:-:S04]  /*1b40*/  @P1 IMAD R4, R3, 0x8, R6 ;  /* 0x0000000803041824 */ /* 0x003fc800078e0206 */
[----:B------:R-:W-:-:S05]  /*1b50*/  @P1 VIADD R5, R4, 0x90 ;  /* 0x0000009004051836 */ /* 0x000fca0000000000 */
[----:B------:R-:W-:-:S04]  /*1b60*/  @P1 PRMT R5, R22, 0x654, R5 ;  /* 0x0000065416051816 */ /* 0x000fc80000000005 */
[----:B------:R0:W-:Y:S01]  /*1b70*/  @P1 SYNCS.ARRIVE.TRANS64.RED.A1T0 RZ, [R5+URZ], RZ ;  /* 0x000000ff05ff19a7 */ /* 0x0001e2000810043f */
[----:B------:R-:W-:-:S13]  /*1b80*/  ISETP.GT.U32.AND P1, PT, R19, 0x1, PT ;  /* 0x000000011300780c */ /* 0x000fda0003f24070 */
[----:B0-----:R-:W-:Y:S05]  /*1b90*/  @P1 BRA `(.L_x_29) ;  /* 0x0000000000041947 */ /* 0x001fea0003800000 */
[----:B------:R-:W-:Y:S01]  /*1ba0*/  BPT.TRAP 0x1 ;  /* 0x000000040000795c */ /* 0x000fe20000300000 */
.L_x_29:
[----:B------:R-:W-:Y:S01]  /*1bb0*/  UIADD3 UR8, UR8, 0x1, URZ ;  /* 0x0000000108087890 */ /* 0x000fe2000fffe03f */
[C---:B------:R-:W-:Y:S01]  /*1bc0*/  ISETP.GT.AND P2, PT, R0.reuse, 0x1, PT ;  /* 0x000000010000780c */ /* 0x040fe20003f44270 */
[----:B------:R-:W-:Y:S02]  /*1bd0*/  VIADD R3, R3, 0x1 ;  /* 0x0000000103037836 */ /* 0x000fe40000000000 */
[----:B------:R-:W-:Y:S01]  /*1be0*/  UISETP.NE.AND UP0, UPT, UR8, 0x12, UPT ;  /* 0x000000120800788c */ /* 0x000fe2000bf05270 */
[----:B------:R-:W-:Y:S02]  /*1bf0*/  VIADD R0, R0, 0xffffffff ;  /* 0xffffffff00007836 */ /* 0x000fe40000000000 */
[C---:B------:R-:W-:Y:S01]  /*1c00*/  ISETP.NE.AND P1, PT, R3.reuse, 0x12, PT ;  /* 0x000000120300780c */ /* 0x040fe20003f25270 */
[----:B------:R-:W-:Y:S02]  /*1c10*/  USEL UR4, URZ, 0x1, UP0 ;  /* 0x000000013f047887 */ /* 0x000fe40008000000 */
[----:B------:R-:W-:Y:S01]  /*1c20*/  USEL UR8, UR8, URZ, UP0 ;  /* 0x0000003f08087287 */ /* 0x000fe20008000000 */
[----:B------:R-:W-:-:S03]  /*1c30*/  SEL R3, R3, RZ, P1 ;  /* 0x000000ff03037207 */ /* 0x000fc60000800000 */
[----:B------:R-:W-:Y:S01]  /*1c40*/  LOP3.LUT R7, R7, UR4, RZ, 0x3c, !PT ;  /* 0x0000000407077c12 */ /* 0x000fe2000f8e3cff */
[----:B------:R-:W-:Y:S07]  /*1c50*/  @P2 BRA `(.L_x_30) ;  /* 0xfffffffc00382947 */ /* 0x000fee000383ffff */
.L_x_23:
[----:B------:R-:W2:Y:S02]  /*1c60*/  LDC R0, c[0x0][0x28c] ;  /* 0x0000a300ff007b82 */ /* 0x000ea40000000800 */
[----:B--2---:R-:W-:-:S13]  /*1c70*/  ISETP.GE.AND P1, PT, R0, 0x1, PT ;  /* 0x000000010000780c */ /* 0x004fda0003f26270 */
[----:B------:R-:W-:Y:S05]  /*1c80*/  @!P1 BRA `(.L_x_31) ;  /* 0x0000000000509947 */ /* 0x000fea0003800000 */
[----:B------:R-:W-:Y:S05]  /*1c90*/  @!P0 BRA `(.L_x_32) ;  /* 0x0000000000048947 */ /* 0x000fea0003800000 */
[----:B------:R-:W-:Y:S01]  /*1ca0*/  BPT.TRAP 0x1 ;  /* 0x000000040000795c */ /* 0x000fe20000300000 */
.L_x_32:
[----:B------:R-:W-:Y:S01]  /*1cb0*/  ISETP.NE.AND P0, PT, R23, RZ, PT ;  /* 0x000000ff1700720c */ /* 0x000fe20003f05270 */
[----:B------:R-:W-:Y:S01]  /*1cc0*/  BSSY B0, `(.L_x_33) ;  /* 0x000000e000007945 */ /* 0x000fe20003800000 */
[----:B------:R-:W-:-:S11]  /*1cd0*/  ISETP.GT.U32.AND P1, PT, R19, 0x1, PT ;  /* 0x000000011300780c */ /* 0x000fd60003f24070 */
[----:B------:R-:W-:Y:S05]  /*1ce0*/  @!P0 BRA `(.L_x_34) ;  /* 0x00000000002c8947 */ /* 0x000fea0003800000 */
[----:B------:R-:W-:-:S04]  /*1cf0*/  UISETP.LT.AND UP0, UPT, UR40, 0x1, UPT ;  /* 0x000000012800788c */ /* 0x000fc8000bf01270 */
[----:B------:R-:W-:-:S04]  /*1d00*/  USEL UR6, UR40, 0x1, UP0 ;  /* 0x0000000128067887 */ /* 0x000fc80008000000 */
[----:B------:R-:W-:-:S04]  /*1d10*/  UIADD3 UR6, UR39, UR40, -UR6 ;  /* 0x0000002827067290 */ /* 0x000fc8000fffe806 */
[----:B------:R-:W-:-:S04]  /*1d20*/  UIMAD.WIDE.U32 UR4, UR6, 0x38e38e39, URZ ;  /* 0x38e38e39060478a5 */ /* 0x000fc8000f8e003f */
[----:B------:R-:W-:-:S04]  /*1d30*/  USHF.R.U32.HI UR4, URZ, 0x2, UR5 ;  /* 0x000000023f047899 */ /* 0x000fc80008011605 */
[----:B------:R-:W-:-:S06]  /*1d40*/  UIMAD UR6, UR4, -0x12, UR6 ;  /* 0xffffffee040678a4 */ /* 0x000fcc000f8e0206 */
[----:B------:R-:W-:-:S04]  /*1d50*/  IMAD.U32 R3, RZ, RZ, UR6 ;  /* 0x00000006ff037e24 */ /* 0x000fc8000f8e00ff */
[----:B------:R-:W-:-:S04]  /*1d60*/  IMAD R0, R3, 0x8, R6 ;  /* 0x0000000803007824 */ /* 0x000fc800078e0206 */
[----:B------:R-:W-:-:S05]  /*1d70*/  VIADD R3, R0, 0x90 ;  /* 0x0000009000037836 */ /* 0x000fca0000000000 */
[----:B------:R-:W-:-:S04]  /*1d80*/  PRMT R3, R22, 0x654, R3 ;  /* 0x0000065416037816 */ /* 0x000fc80000000003 */
[----:B------:R2:W-:Y:S03]  /*1d90*/  SYNCS.ARRIVE.TRANS64.RED.A1T0 RZ, [R3+URZ], RZ ;  /* 0x000000ff03ff79a7 */ /* 0x0005e6000810043f */
.L_x_34:
[----:B------:R-:W-:Y:S05]  /*1da0*/  BSYNC B0 ;  /* 0x0000000000007941 */ /* 0x000fea0003800000 */
.L_x_33:
[----:B------:R-:W-:Y:S05]  /*1db0*/  @P1 BRA `(.L_x_31) ;  /* 0x0000000000041947 */ /* 0x000fea0003800000 */
[----:B------:R-:W-:Y:S01]  /*1dc0*/  BPT.TRAP 0x1 ;  /* 0x000000040000795c */ /* 0x000fe20000300000 */
.L_x_31:
[----:B------:R-:W3:Y:S01]  /*1dd0*/  LDC R6, c[0x0][0x288] ;  /* 0x0000a200ff067b82 */ /* 0x000ee20000000800 */
[--C-:B------:R-:W-:Y:S01]  /*1de0*/  SHF.R.U32.HI R0, RZ, 0x2, R18.reuse ;  /* 0x00000002ff007819 */ /* 0x100fe20000011612 */
[----:B------:R-:W-:Y:S01]  /*1df0*/  IMAD.SHL.U32 R61, R61, 0x40, RZ ;  /* 0x000000403d3d7824 */ /* 0x000fe200078e00ff */
[----:B01----:R-:W-:Y:S01]  /*1e00*/  SHF.R.U32.HI R5, RZ, 0x7, R18 ;  /* 0x00000007ff057819 */ /* 0x003fe20000011612 */
[----:B------:R-:W-:Y:S01]  /*1e10*/  UIADD3 UR39, UR40, UR39, URZ ;  /* 0x0000002728277290 */ /* 0x000fe2000fffe03f */
[----:B--2---:R-:W-:Y:S01]  /*1e20*/  LOP3.LUT R3, R0, 0x7, RZ, 0xc0, !PT ;  /* 0x0000000700037812 */ /* 0x004fe200078ec0ff */
[C---:B------:R-:W-:Y:S01]  /*1e30*/  IMAD.SHL.U32 R10, R18.reuse, 0x2, RZ ;  /* 0x00000002120a7824 */ /* 0x040fe200078e00ff */
[----:B------:R-:W-:Y:S01]  /*1e40*/  LOP3.LUT R0, R5, 0x1, RZ, 0xc0, !PT ;  /* 0x0000000105007812 */ /* 0x000fe200078ec0ff */
[----:B------:R-:W-:Y:S01]  /*1e50*/  UISETP.GT.U32.AND UP0, UPT, UR39, 0x11, UPT ;  /* 0x000000112700788c */ /* 0x000fe2000bf04070 */
[C---:B------:R-:W-:Y:S01]  /*1e60*/  LOP3.LUT R5, R18.reuse, 0x3, RZ, 0xc0, !PT ;  /* 0x0000000312057812 */ /* 0x040fe200078ec0ff */
[----:B------:R-:W-:Y:S01]  /*1e70*/  ULDC UR7, c[0x0][0x284] ;  /* 0x0000a10000077ab9 */ /* 0x000fe20000000800 */
[----:B------:R-:W-:Y:S01]  /*1e80*/  LOP3.LUT R4, R18, 0x60, RZ, 0xc0, !PT ;  /* 0x0000006012047812 */ /* 0x000fe200078ec0ff */
[----:B------:R-:W-:Y:S01]  /*1e90*/  IMAD.SHL.U32 R8, R0, 0x40, RZ ;  /* 0x0000004000087824 */ /* 0x000fe200078e00ff */
[----:B------:R-:W-:Y:S01]  /*1ea0*/  UISETP.LT.U32.AND UP0, UPT, UR40, 0x12, UP0 ;  /* 0x000000122800788c */ /* 0x000fe20008701070 */
[----:B------:R-:W-:Y:S01]  /*1eb0*/  SHF.R.S32.HI R15, RZ, 0x1f, R59 ;  /* 0x0000001fff0f7819 */ /* 0x000fe2000001143b */
[----:B------:R-:W-:Y:S01]  /*1ec0*/  UISETP.GE.U32.AND UP1, UPT, UR40, 0x12, UPT ;  /* 0x000000122800788c */ /* 0x000fe2000bf26070 */
[----:B------:R-:W-:Y:S01]  /*1ed0*/  SHF.R.U32.HI R4, RZ, 0x1, R4 ;  /* 0x00000001ff047819 */ /* 0x000fe20000011604 */
[----:B------:R-:W-:Y:S01]  /*1ee0*/  ULDC.64 UR8, c[0x0][0x5d0] ;  /* 0x0001740000087ab9 */ /* 0x000fe20000000a00 */
[C---:B------:R-:W-:Y:S01]  /*1ef0*/  LOP3.LUT R10, R61.reuse, 0x6, R10, 0xf8, !PT ;  /* 0x000000063d0a7812 */ /* 0x040fe200078ef80a */
[----:B------:R-:W-:Y:S01]  /*1f00*/  UIMAD.WIDE.U32 UR4, UR39, 0x38e38e39, URZ ;  /* 0x38e38e39270478a5 */ /* 0x000fe2000f8e003f */
[--C-:B------:R-:W-:Y:S01]  /*1f10*/  IADD3 R7, RZ, -R4, -R3.reuse ;  /* 0x80000004ff077210 */ /* 0x100fe20007ffe803 */
[----:B------:R-:W-:Y:S01]  /*1f20*/  USEL UR6, URZ, 0x1, !UP0 ;  /* 0x000000013f067887 */ /* 0x000fe2000c000000 */
[----:B------:R-:W-:Y:S01]  /*1f30*/  LOP3.LUT R3, R8, 0x40, R3, 0xe2, !PT ;  /* 0x0000004008037812 */ /* 0x000fe200078ee203 */
[C---:B------:R-:W-:Y:S01]  /*1f40*/  IMAD.WIDE R8, R60.reuse, 0x80, RZ ;  /* 0x000000803c087825 */ /* 0x040fe200078e02ff */
[----:B---3--:R-:W-:Y:S01]  /*1f50*/  ISETP.GE.AND P0, PT, R61, R6, PT ;  /* 0x000000063d00720c */ /* 0x008fe20003f06270 */
[----:B------:R-:W-:Y:S01]  /*1f60*/  USHF.R.U32.HI UR4, URZ, 0x2, UR5 ;  /* 0x000000023f047899 */ /* 0x000fe20008011605 */
[----:B------:R-:W-:Y:S01]  /*1f70*/  SHF.R.S32.HI R11, RZ, 0x1f, R10 ;  /* 0x0000001fff0b7819 */ /* 0x000fe2000001140a */
[----:B------:R-:W-:Y:S01]  /*1f80*/  IMAD R12, R5, -0x2, R6 ;  /* 0xfffffffe050c7824 */ /* 0x000fe200078e0206 */
[----:B------:R-:W-:Y:S01]  /*1f90*/  ULOP3.LUT UR38, UR38, UR6, URZ, 0x3c, !UPT ;  /* 0x0000000626267292 */ /* 0x000fe2000f8e3c3f */
[----:B------:R-:W-:Y:S01]  /*1fa0*/  IMAD.SHL.U32 R5, R60, 0x80, RZ ;  /* 0x000000803c057824 */ /* 0x000fe200078e00ff */
[----:B------:R-:W-:Y:S01]  /*1fb0*/  LOP3.LUT R73, R8, R3, R4, 0xfe, !PT ;  /* 0x0000000308497212 */ /* 0x000fe200078efe04 */
[----:B------:R-:W-:Y:S01]  /*1fc0*/  IMAD R6, R15, UR8, RZ ;  /* 0x000000080f067c24 */ /* 0x000fe2000f8e02ff */
[----:B------:R-:W-:Y:S01]  /*1fd0*/  UIMAD UR39, UR4, -0x12, UR39 ;  /* 0xffffffee042778a4 */ /* 0x000fe2000f8e0227 */
[----:B------:R-:W-:Y:S01]  /*1fe0*/  IMAD R0, R0, -0x40, R7 ;  /* 0xffffffc000007824 */ /* 0x000fe200078e0207 */
[----:B------:R-:W-:Y:S01]  /*1ff0*/  ISETP.GE.OR P0, PT, R5, UR7, P0 ;  /* 0x0000000705007c0c */ /* 0x000fe20008706670 */
[C---:B------:R-:W-:Y:S01]  /*2000*/  IMAD R13, R59.reuse, UR9, R6 ;  /* 0x000000093b0d7c24 */ /* 0x040fe2000f8e0206 */
[----:B------:R-:W-:Y:S01]  /*2010*/  @UP1 ULOP3.LUT UR38, UR38, 0x1, UR4, 0x78, !UPT ;  /* 0x0000000126261892 */ /* 0x000fe2000f8e7804 */
[----:B------:R-:W-:Y:S01]  /*2020*/  IMAD.WIDE.U32 R6, R59, UR8, R10 ;  /* 0x000000083b067c25 */ /* 0x000fe2000f8e000a */
[----:B------:R-:W-:-:S03]  /*2030*/  IADD3 R3, -R5, UR7, R0 ;  /* 0x0000000705037c10 */ /* 0x000fc6000fffe100 */
[----:B------:R-:W-:Y:S02]  /*2040*/  IMAD.IADD R7, R7, 0x1, R13 ;  /* 0x0000000107077824 */ /* 0x000fe400078e020d */
[----:B------:R-:W-:Y:S02]  /*2050*/  IMAD.IADD R4, R12, 0x1, -R61 ;  /* 0x000000010c047824 */ /* 0x000fe400078e0a3d */
[----:B------:R-:W-:Y:S02]  /*2060*/  IMAD.MOV.U32 R0, RZ, RZ, -0x1 ;  /* 0xffffffffff007424 */ /* 0x000fe400078e00ff */
[----:B------:R-:W-:Y:S05]  /*2070*/  @P0 BRA `(.L_x_35) ;  /* 0x0000002000a40947 */ /* 0x000fea0003800000 */
[----:B------:R-:W0:Y:S01]  /*2080*/  LDC.64 R66, c[0x0][0x5c8] ;  /* 0x00017200ff427b82 */ /* 0x000e220000000a00 */
[----:B-----5:R-:W-:Y:S01]  /*2090*/  FSETP.NEU.AND P0, PT, R57, RZ, PT ;  /* 0x000000ff3900720b */ /* 0x020fe20003f0d000 */
[----:B------:R-:W-:Y:S01]  /*20a0*/  BSSY B0, `(.L_x_35) ;  /* 0x0000226000007945 */ /* 0x000fe20003800000 */
[----:B------:R-:W-:-:S04]  /*20b0*/  ISETP.GT.AND P2, PT, R4, RZ, PT ;  /* 0x000000ff0400720c */ /* 0x000fc80003f44270 */
[----:B------:R-:W-:Y:S01]  /*20c0*/  ISETP.GT.AND P1, PT, R3, RZ, P2 ;  /* 0x000000ff0300720c */ /* 0x000fe20001724270 */
[-C--:B0-----:R-:W-:Y:S02]  /*20d0*/  IMAD R12, R9, R66.reuse, RZ ;  /* 0x00000042090c7224 */ /* 0x081fe400078e02ff */
[----:B------:R-:W-:-:S04]  /*20e0*/  IMAD.WIDE.U32 R60, R73, R66, R6 ;  /* 0x00000042493c7225 */ /* 0x000fc800078e0006 */
[----:B------:R-:W-:-:S04]  /*20f0*/  IMAD R5, R73, R67, R12 ;  /* 0x0000004349057224 */ /* 0x000fc800078e020c */
[----:B------:R-:W-:Y:S01]  /*2100*/  IMAD.IADD R75, R61, 0x1, R5 ;  /* 0x000000013d4b7824 */ /* 0x000fe200078e0205 */
[----:B------:R-:W-:Y:S06]  /*2110*/  @!P0 BRA `(.L_x_36) ;  /* 0x0000001400e88947 */ /* 0x000fec0003800000 */
[----:B------:R-:W0:Y:S01]  /*2120*/  LDC.64 R64, c[0x0][0x5b8] ;  /* 0x00016e00ff407b82 */ /* 0x000e220000000a00 */
[----:B------:R-:W-:-:S07]  /*2130*/  ULDC.64 UR4, c[0x0][0x5c0] ;  /* 0x0001700000047ab9 */ /* 0x000fce0000000a00 */
[----:B------:R-:W1:Y:S08]  /*2140*/  LDC.64 R68, c[0x0][0x5b0] ;  /* 0x00016c00ff447b82 */ /* 0x000e700000000a00 */
[----:B------:R-:W2:Y:S01]  /*2150*/  LDC.64 R70, c[0x0][0x5a8] ;  /* 0x00016a00ff467b82 */ /* 0x000ea20000000a00 */
[-C--:B0-----:R-:W-:Y:S02]  /*2160*/  IMAD R6, R15, R64.reuse, RZ ;  /* 0x000000400f067224 */ /* 0x081fe400078e02ff */
[----:B------:R-:W-:-:S04]  /*2170*/  IMAD.WIDE.U32 R62, R59, R64, R10 ;  /* 0x000000403b3e7225 */ /* 0x000fc800078e000a */
[----:B------:R-:W-:Y:S02]  /*2180*/  IMAD R61, R59, R65, R6 ;  /* 0x000000413b3d7224 */ /* 0x000fe400078e0206 */
[-C--:B-1----:R-:W-:Y:S02]  /*2190*/  IMAD R8, R9, R68.reuse, RZ ;  /* 0x0000004409087224 */ /* 0x082fe400078e02ff */
[----:B------:R-:W-:Y:S02]  /*21a0*/  IMAD.IADD R13, R63, 0x1, R61 ;  /* 0x000000013f0d7824 */ /* 0x000fe400078e023d */
[----:B------:R-:W-:Y:S02]  /*21b0*/  IMAD.MOV.U32 R12, RZ, RZ, R62 ;  /* 0x000000ffff0c7224 */ /* 0x000fe400078e003e */
[C---:B------:R-:W-:Y:S02]  /*21c0*/  IMAD R65, R73.reuse, R69, R8 ;  /* 0x0000004549417224 */ /* 0x040fe400078e0208 */
[----:B------:R-:W-:-:S04]  /*21d0*/  IMAD.WIDE.U32 R6, R73, R68, R12 ;  /* 0x0000004449067225 */ /* 0x000fc800078e000c */
[----:B------:R-:W-:Y:S01]  /*21e0*/  IMAD.IADD R5, R7, 0x1, R65 ;  /* 0x0000000107057824 */ /* 0x000fe200078e0241 */
[----:B--2---:R-:W-:-:S04]  /*21f0*/  LEA R14, P0, R6, R70, 0x1 ;  /* 0x00000046060e7211 */ /* 0x004fc800078008ff */
[----:B------:R-:W-:-:S05]  /*2200*/  LEA.HI.X R15, R6, R71, R5, 0x1, P0 ;  /* 0x00000047060f7211 */ /* 0x000fca00000f0c05 */
[----:B------:R0:W2:Y:S01]  /*2210*/  @P1 LDG.E.LTC128B.U16 R5, desc[UR36][R14.64] ;  /* 0x000000240e051981 */ /* 0x0000a2000c1e1520 */
[----:B------:R-:W-:Y:S01]  /*2220*/  IMAD.WIDE.U32 R6, R73, R68, R10 ;  /* 0x0000004449067225 */ /* 0x000fe200078e000a */
[----:B------:R-:W-:Y:S03]  /*2230*/  BSSY B1, `(.L_x_37) ;  /* 0x0000013000017945 */ /* 0x000fe60003800000 */
[----:B------:R-:W-:Y:S02]  /*2240*/  IMAD.IADD R7, R65, 0x1, R7 ;  /* 0x0000000141077824 */ /* 0x000fe400078e0207 */
[----:B------:R-:W-:Y:S01]  /*2250*/  IMAD.WIDE.U32 R20, R59, R64, R6 ;  /* 0x000000403b147225 */ /* 0x000fe200078e0006 */
[----:B0-----:R-:W-:-:S03]  /*2260*/  SHF.L.U64.HI R15, R68, 0x3, R69 ;  /* 0x00000003440f7819 */ /* 0x001fc60000010245 */
[----:B------:R-:W-:Y:S01]  /*2270*/  IMAD.IADD R7, R61, 0x1, R21 ;  /* 0x000000013d077824 */ /* 0x000fe200078e0215 */
[----:B------:R-:W-:Y:S01]  /*2280*/  LEA R6, P4, R20, R70, 0x1 ;  /* 0x0000004614067211 */ /* 0x000fe200078808ff */
[----:B------:R-:W-:-:S03]  /*2290*/  IMAD.SHL.U32 R14, R68, 0x8, RZ ;  /* 0x00000008440e7824 */ /* 0x000fc600078e00ff */
[----:B------:R-:W-:Y:S01]  /*22a0*/  LEA.HI.X R7, R20, R71, R7, 0x1, P4 ;  /* 0x0000004714077211 */ /* 0x000fe200020f0c07 */
[----:B--2---:R-:W-:-:S05]  /*22b0*/  HADD2.F32 R8, -RZ, R5.H0_H0 ;  /* 0x20000005ff087230 */ /* 0x004fca0000004100 */
[----:B------:R-:W-:Y:S01]  /*22c0*/  FMUL R9, R8, R57 ;  /* 0x0000003908097220 */ /* 0x000fe20000400000 */
[----:B------:R-:W-:-:S03]  /*22d0*/  LEA R8, P0, R60, UR4, 0x1 ;  /* 0x000000043c087c11 */ /* 0x000fc6000f8008ff */
[----:B------:R-:W-:Y:S01]  /*22e0*/  FFMA R24, R24, R56, R9 ;  /* 0x0000003818187223 */ /* 0x000fe20000000009 */
[----:B------:R-:W-:Y:S02]  /*22f0*/  LEA.HI.X R9, R60, UR5, R75, 0x1, P0 ;  /* 0x000000053c097c11 */ /* 0x000fe400080f0c4b */
[----:B------:R-:W-:Y:S02]  /*2300*/  ISETP.GT.AND P0, PT, R4, 0x1, PT ;  /* 0x000000010400780c */ /* 0x000fe40003f04270 */
[----:B------:R-:W-:Y:S02]  /*2310*/  F2FP.F16.F32.PACK_AB R24, RZ, R24 ;  /* 0x00000018ff18723e */ /* 0x000fe400000000ff */
[----:B------:R-:W-:-:S03]  /*2320*/  ISETP.GT.AND P3, PT, R3, RZ, P0 ;  /* 0x000000ff0300720c */ /* 0x000fc60000764270 */
[----:B------:R0:W-:Y:S10]  /*2330*/  @P1 STG.E.U16 desc[UR36][R8.64], R24 ;  /* 0x0000001808001986 */ /* 0x0001f4000c101524 */
[----:B------:R-:W-:Y:S05]  /*2340*/  @!P3 BRA `(.L_x_38) ;  /* 0x000000000004b947 */ /* 0x000fea0003800000 */
[----:B------:R1:W5:Y:S02]  /*2350*/  LDG.E.LTC128B.U16 R5, desc[UR36][R6.64+0x2] ;  /* 0x0000022406057981 */ /* 0x000364000c1e1520 */
.L_x_38:
[----:B------:R-:W-:Y:S05]  /*2360*/  BSYNC B1 ;  /* 0x0000000000017941 */ /* 0x000fea0003800000 */
.L_x_37:
[----:B-----5:R-:W-:Y:S01]  /*2370*/  HADD2.F32 R12, -RZ, R5.H0_H0 ;  /* 0x20000005ff0c7230 */ /* 0x020fe20000004100 */
[----:B------:R-:W-:Y:S01]  /*2380*/  ISETP.GT.AND P2, PT, R3, 0x8, P2 ;  /* 0x000000080300780c */ /* 0x000fe20001744270 */
[----:B------:R-:W-:Y:S01]  /*2390*/  IMAD.WIDE.U32 R20, R73, R68, R14 ;  /* 0x0000004449147225 */ /* 0x000fe200078e000e */
[----:B0-----:R-:W-:-:S03]  /*23a0*/  PRMT R24, R5, 0x7610, R24 ;  /* 0x0000761005187816 */ /* 0x001fc60000000018 */
[----:B------:R-:W-:Y:S01]  /*23b0*/  FMUL R12, R12, R57 ;  /* 0x000000390c0c7220 */ /* 0x000fe20000400000 */
[----:B------:R-:W-:Y:S01]  /*23c0*/  IMAD.IADD R65, R65, 0x1, R21 ;  /* 0x0000000141417824 */ /* 0x000fe200078e0215 */
[----:B------:R-:W-:Y:S02]  /*23d0*/  IADD3 R62, P1, R62, R20, RZ ;  /* 0x000000143e3e7210 */ /* 0x000fe40007f3e0ff */
[----:B------:R-:W-:-:S03]  /*23e0*/  FFMA R12, R25, R56, R12 ;  /* 0x00000038190c7223 */ /* 0x000fc6000000000c */
[----:B------:R-:W-:Y:S01]  /*23f0*/  IMAD.X R13, R65, 0x1, R13, P1 ;  /* 0x00000001410d7824 */ /* 0x000fe200008e060d */
[C---:B------:R-:W-:Y:S02]  /*2400*/  LEA R14, P1, R62.reuse, R70, 0x1 ;  /* 0x000000463e0e7211 */ /* 0x040fe400078208ff */
[----:B------:R-:W-:Y:S02]  /*2410*/  F2FP.F16.F32.PACK_AB R12, RZ, R12 ;  /* 0x0000000cff0c723e */ /* 0x000fe400000000ff */
[----:B------:R-:W-:Y:S02]  /*2420*/  LEA.HI.X R15, R62, R71, R13, 0x1, P1 ;  /* 0x000000473e0f7211 */ /* 0x000fe400008f0c0d */
[----:B------:R-:W-:-:S05]  /*2430*/  PRMT R21, R12, 0x7610, R21 ;  /* 0x000076100c157816 */ /* 0x000fca0000000015 */
[----:B------:R0:W-:Y:S04]  /*2440*/  @P3 STG.E.U16 desc[UR36][R8.64+0x2], R21 ;  /* 0x0000021508003986 */ /* 0x0001e8000c101524 */
[----:B------:R-:W2:Y:S01]  /*2450*/  @P2 LDG.E.LTC128B.U16 R24, desc[UR36][R14.64] ;  /* 0x000000240e182981 */ /* 0x000ea2000c1e1520 */
[----:B------:R-:W-:Y:S01]  /*2460*/  IADD3 R20, P1, R10, R20, RZ ;  /* 0x000000140a147210 */ /* 0x000fe20007f3e0ff */
[----:B------:R-:W-:Y:S01]  /*2470*/  BSSY B1, `(.L_x_39) ;  /* 0x0000011000017945 */ /* 0x000fe20003800000 */
[C---:B------:R-:W-:Y:S02]  /*2480*/  SHF.L.U64.HI R13, R66.reuse, 0x4, R67 ;  /* 0x00000004420d7819 */ /* 0x040fe40000010243 */
[----:B------:R-:W-:Y:S01]  /*2490*/  ISETP.GT.AND P0, PT, R3, 0x8, P0 ;  /* 0x000000080300780c */ /* 0x000fe20000704270 */
[----:B0-----:R-:W-:Y:S01]  /*24a0*/  IMAD.X R21, R11, 0x1, R65, P1 ;  /* 0x000000010b157824 */ /* 0x001fe200008e0641 */
[----:B------:R-:W-:Y:S01]  /*24b0*/  LEA R12, P1, R66, R8, 0x4 ;  /* 0x00000008420c7211 */ /* 0x000fe200078220ff */
[----:B------:R-:W-:-:S04]  /*24c0*/  IMAD.WIDE.U32 R20, R59, R64, R20 ;  /* 0x000000403b147225 */ /* 0x000fc800078e0014 */
[----:B------:R-:W-:Y:S02]  /*24d0*/  IMAD.X R13, R13, 0x1, R9, P1 ;  /* 0x000000010d0d7824 */ /* 0x000fe400008e0609 */
[----:B------:R-:W-:Y:S02]  /*24e0*/  IMAD.IADD R11, R61, 0x1, R21 ;  /* 0x000000013d0b7824 */ /* 0x000fe400078e0215 */
[----:B--2---:R-:W-:-:S05]  /*24f0*/  HADD2.F32 R10, -RZ, R24.H0_H0 ;  /* 0x20000018ff0a7230 */ /* 0x004fca0000004100 */
[----:B------:R-:W-:Y:S01]  /*2500*/  FMUL R5, R10, R57 ;  /* 0x000000390a057220 */ /* 0x000fe20000400000 */
[----:B------:R-:W-:-:S03]  /*2510*/  LEA R10, P3, R20, R70, 0x1 ;  /* 0x00000046140a7211 */ /* 0x000fc600078608ff */
[----:B------:R-:W-:Y:S01]  /*2520*/  FFMA R5, R26, R56, R5 ;  /* 0x000000381a057223 */ /* 0x000fe20000000005 */
[----:B------:R-:W-:-:S04]  /*2530*/  LEA.HI.X R11, R20, R71, R11, 0x1, P3 ;  /* 0x00000047140b7211 */ /* 0x000fc800018f0c0b */
[----:B------:R-:W-:-:S05]  /*2540*/  F2FP.F16.F32.PACK_AB R5, RZ, R5 ;  /* 0x00000005ff05723e */ /* 0x000fca00000000ff */
[----:B------:R0:W-:Y:S01]  /*2550*/  @P2 STG.E.U16 desc[UR36][R12.64], R5 ;  /* 0x000000050c002986 */ /* 0x0001e2000c101524 */
[----:B------:R-:W-:Y:S05]  /*2560*/  @!P0 BRA `(.L_x_40) ;  /* 0x0000000000048947 */ /* 0x000fea0003800000 */
[----:B------:R2:W5:Y:S02]  /*2570*/  LDG.E.LTC128B.U16 R24, desc[UR36][R10.64+0x2] ;  /* 0x000002240a187981 */ /* 0x000564000c1e1520 */
.L_x_40:
[----:B------:R-:W-:Y:S05]  /*2580*/  BSYNC B1 ;  /* 0x0000000000017941 */ /* 0x000fea0003800000 */
.L_x_39:
[----:B-----5:R-:W-:Y:S01]  /*2590*/  HADD2.F32 R14, -RZ, R24.H0_H0 ;  /* 0x20000018ff0e7230 */ /* 0x020fe20000004100 */
[----:B------:R-:W-:Y:S01]  /*25a0*/  ISETP.GT.AND P1, PT, R4, 0x8, PT ;  /* 0x000000080400780c */ /* 0x000fe20003f24270 */
[----:B------:R-:W-:Y:S03]  /*25b0*/  BSSY B1, `(.L_x_41) ;  /* 0x0000008000017945 */ /* 0x000fe60003800000 */
[----:B------:R-:W-:Y:S01]  /*25c0*/  FMUL R14, R14, R57 ;  /* 0x000000390e0e7220 */ /* 0x000fe20000400000 */
[----:B------:R-:W-:-:S03]  /*25d0*/  ISETP.GT.AND P2, PT, R3, RZ, P1 ;  /* 0x000000ff0300720c */ /* 0x000fc60000f44270 */
[----:B------:R-:W-:-:S05]  /*25e0*/  FFMA R14, R27, R56, R14 ;  /* 0x000000381b0e7223 */ /* 0x000fca000000000e */
[----:B------:R-:W-:-:S05]  /*25f0*/  F2FP.F16.F32.PACK_AB R14, RZ, R14 ;  /* 0x0000000eff0e723e */ /* 0x000fca00000000ff */
[----:B------:R3:W-:Y:S01]  /*2600*/  @P0 STG.E.U16 desc[UR36][R12.64+0x2], R14 ;  /* 0x0000020e0c000986 */ /* 0x0007e2000c101524 */
[----:B------:R-:W-:Y:S05]  /*2610*/  @!P2 BRA `(.L_x_42) ;  /* 0x000000000004a947 */ /* 0x000fea0003800000 */
[----:B------:R4:W5:Y:S02]  /*2620*/  LDG.E.LTC128B.U16 R24, desc[UR36][R6.64+0x10] ;  /* 0x0000102406187981 */ /* 0x000964000c1e1520 */
.L_x_42:
[----:B------:R-:W-:Y:S05]  /*2630*/  BSYNC B1 ;  /* 0x0000000000017941 */ /* 0x000fea0003800000 */
.L_x_41:
[----:B---3-5:R-:W-:Y:S01]  /*2640*/  HADD2.F32 R14, -RZ, R24.H0_H0 ;  /* 0x20000018ff0e7230 */ /* 0x028fe20000004100 */
[----:B------:R-:W-:Y:S01]  /*2650*/  ISETP.GT.AND P0, PT, R4, 0x9, PT ;  /* 0x000000090400780c */ /* 0x000fe20003f04270 */
[----:B------:R-:W-:Y:S03]  /*2660*/  BSSY B1, `(.L_x_43) ;  /* 0x0000008000017945 */ /* 0x000fe60003800000 */
[----:B0-----:R-:W-:Y:S01]  /*2670*/  FMUL R5, R14, R57 ;  /* 0x000000390e057220 */ /* 0x001fe20000400000 */
[----:B------:R-:W-:-:S03]  /*2680*/  ISETP.GT.AND P3, PT, R3, RZ, P0 ;  /* 0x000000ff0300720c */ /* 0x000fc60000764270 */
[----:B------:R-:W-:-:S05]  /*2690*/  FFMA R5, R28, R56, R5 ;  /* 0x000000381c057223 */ /* 0x000fca0000000005 */
[----:B------:R-:W-:-:S05]  /*26a0*/  F2FP.F16.F32.PACK_AB R5, RZ, R5 ;  /* 0x00000005ff05723e */ /* 0x000fca00000000ff */
[----:B------:R0:W-:Y:S01]  /*26b0*/  @P2 STG.E.U16 desc[UR36][R8.64+0x10], R5 ;  /* 0x0000100508002986 */ /* 0x0001e2000c101524 */
[----:B------:R-:W-:Y:S05]  /*26c0*/  @!P3 BRA `(.L_x_44) ;  /* 0x000000000004b947 */ /* 0x000fea0003800000 */
[----:B------:R3:W5:Y:S02]  /*26d0*/  LDG.E.LTC128B.U16 R24, desc[UR36][R6.64+0x12] ;  /* 0x0000122406187981 */ /* 0x000764000c1e1520 */
.L_x_44:
[----:B------:R-:W-:Y:S05]  /*26e0*/  BSYNC B1 ;  /* 0x0000000000017941 */ /* 0x000fea0003800000 */
.L_x_43:
[----:B-----5:R-:W-:Y:S01]  /*26f0*/  HADD2.F32 R14, -RZ, R24.H0_H0 ;  /* 0x20000018ff0e7230 */ /* 0x020fe20000004100 */
[----:B------:R-:W-:Y:S01]  /*2700*/  ISETP.GT.AND P1, PT, R3, 0x8, P1 ;  /* 0x000000080300780c */ /* 0x000fe20000f24270 */
[----:B------:R-:W-:Y:S03]  /*2710*/  BSSY B1, `(.L_x_45) ;  /* 0x0000007000017945 */ /* 0x000fe60003800000 */
[----:B------:R-:W-:-:S04]  /*2720*/  FMUL R14, R14, R57 ;  /* 0x000000390e0e7220 */ /* 0x000fc80000400000 */
[----:B------:R-:W-:-:S05]  /*2730*/  FFMA R14, R29, R56, R14 ;  /* 0x000000381d0e7223 */ /* 0x000fca000000000e */
[----:B------:R-:W-:-:S05]  /*2740*/  F2FP.F16.F32.PACK_AB R14, RZ, R14 ;  /* 0x0000000eff0e723e */ /* 0x000fca00000000ff */
[----:B------:R0:W-:Y:S01]  /*2750*/  @P3 STG.E.U16 desc[UR36][R8.64+0x12], R14 ;  /* 0x0000120e08003986 */ /* 0x0001e2000c101524 */
[----:B------:R-:W-:Y:S05]  /*2760*/  @!P1 BRA `(.L_x_46) ;  /* 0x0000000000049947 */ /* 0x000fea0003800000 */
[----:B------:R0:W5:Y:S02]  /*2770*/  LDG.E.LTC128B.U16 R24, desc[UR36][R10.64+0x10] ;  /* 0x000010240a187981 */ /* 0x000164000c1e1520 */
.L_x_46:
[----:B------:R-:W-:Y:S05]  /*2780*/  BSYNC B1 ;  /* 0x0000000000017941 */ /* 0x000fea0003800000 */
.L_x_45:
[----:B0----5:R-:W-:Y:S01]  /*2790*/  HADD2.F32 R14, -RZ, R24.H0_H0 ;  /* 0x20000018ff0e7230 */ /* 0x021fe20000004100 */
        /* <DEDUP_REMOVED lines=8> */
.L_x_48:
[----:B------:R-:W-:Y:S05]  /*2820*/  BSYNC B1 ;  /* 0x0000000000017941 */ /* 0x000fea0003800000 */
.L_x_47:
        /* <DEDUP_REMOVED lines=10> */
.L_x_50:
[----:B------:R-:W-:Y:S05]  /*28d0*/  BSYNC B1 ;  /* 0x0000000000017941 */ /* 0x000fea0003800000 */
.L_x_49:
[----:B0----5:R-:W-:Y:S01]  /*28e0*/  HADD2.F32 R14, -RZ, R24.H0_H0 ;  /* 0x20000018ff0e7230 */ /* 0x021fe20000004100 */
        /* <DEDUP_REMOVED lines=9> */
.L_x_52:
[----:B------:R-:W-:Y:S05]  /*2980*/  BSYNC B1 ;  /* 0x0000000000017941 */ /* 0x000fea0003800000 */
.L_x_51:
        /* <DEDUP_REMOVED lines=9> */
.L_x_54:
[----:B------:R-:W-:Y:S05]  /*2a20*/  BSYNC B1 ;  /* 0x0000000000017941 */ /* 0x000fea0003800000 */
.L_x_53:
        /* <DEDUP_REMOVED lines=9> */
.L_x_56:
[----:B------:R-:W-:Y:S05]  /*2ac0*/  BSYNC B1 ;  /* 0x0000000000017941 */ /* 0x000fea0003800000 */
.L_x_55:
        /* <DEDUP_REMOVED lines=10> */
.L_x_58:
[----:B------:R-:W-:Y:S05]  /*2b70*/  BSYNC B1 ;  /* 0x0000000000017941 */ /* 0x000fea0003800000 */
.L_x_57:
        /* <DEDUP_REMOVED lines=10> */
.L_x_60:
[----:B------:R-:W-:Y:S05]  /*2c20*/  BSYNC B1 ;  /* 0x0000000000017941 */ /* 0x000fea0003800000 */
.L_x_59:
        /* <DEDUP_REMOVED lines=9> */
.L_x_62:
[----:B------:R-:W-:Y:S05]  /*2cc0*/  BSYNC B1 ;  /* 0x0000000000017941 */ /* 0x000fea0003800000 */
.L_x_61:
        /* <DEDUP_REMOVED lines=9> */
.L_x_64:
[----:B------:R-:W-:Y:S05]  /*2d60*/  BSYNC B1 ;  /* 0x0000000000017941 */ /* 0x000fea0003800000 */
.L_x_63:
        /* <DEDUP_REMOVED lines=10> */
.L_x_66:
[----:B------:R-:W-:Y:S05]  /*2e10*/  BSYNC B1 ;  /* 0x0000000000017941 */ /* 0x000fea0003800000 */
.L_x_65:
        /* <DEDUP_REMOVED lines=10> */
.L_x_68:
[----:B------:R-:W-:Y:S05]  /*2ec0*/  BSYNC B1 ;  /* 0x0000000000017941 */ /* 0x000fea0003800000 */
.L_x_67:
        /* <DEDUP_REMOVED lines=9> */
.L_x_70:
[----:B------:R-:W-:Y:S05]  /*2f60*/  BSYNC B1 ;  /* 0x0000000000017941 */ /* 0x000fea0003800000 */
.L_x_69:
        /* <DEDUP_REMOVED lines=9> */
.L_x_72:
[----:B------:R-:W-:Y:S05]  /*3000*/  BSYNC B1 ;  /* 0x0000000000017941 */ /* 0x000fea0003800000 */
.L_x_71:
        /* <DEDUP_REMOVED lines=10> */
.L_x_74:
[----:B------:R-:W-:Y:S05]  /*30b0*/  BSYNC B1 ;  /* 0x0000000000017941 */ /* 0x000fea0003800000 */
.L_x_73:
        /* <DEDUP_REMOVED lines=10> */
.L_x_76:
[----:B------:R-:W-:Y:S05]  /*3160*/  BSYNC B1 ;  /* 0x0000000000017941 */ /* 0x000fea0003800000 */
.L_x_75:
        /* <DEDUP_REMOVED lines=9> */
.L_x_78:
[----:B------:R-:W-:Y:S05]  /*3200*/  BSYNC B1 ;  /* 0x0000000000017941 */ /* 0x000fea0003800000 */
.L_x_77:
        /* <DEDUP_REMOVED lines=9> */
.L_x_80:
[----:B------:R-:W-:Y:S05]  /*32a0*/  BSYNC B1 ;  /* 0x0000000000017941 */ /* 0x000fea0003800000 */
.L_x_79:
        /* <DEDUP_REMOVED lines=10> */
.L_x_82:
[----:B------:R-:W-:Y:S05]  /*3350*/  BSYNC B1 ;  /* 0x0000000000017941 */ /* 0x000fea0003800000 */
.L_x_81:
        /* <DEDUP_REMOVED lines=10> */
.L_x_84:
[----:B------:R-:W-:Y:S05]  /*3400*/  BSYNC B1 ;  /* 0x0000000000017941 */ /* 0x000fea0003800000 */
.L_x_83:
        /* <DEDUP_REMOVED lines=9> */
.L_x_86:
[----:B------:R-:W-:Y:S05]  /*34a0*/  BSYNC B1 ;  /* 0x0000000000017941 */ /* 0x000fea0003800000 */
.L_x_85:
        /* <DEDUP_REMOVED lines=9> */
.L_x_88:
[----:B------:R-:W-:Y:S05]  /*3540*/  BSYNC B1 ;  /* 0x0000000000017941 */ /* 0x000fea0003800000 */
.L_x_87:
        /* <DEDUP_REMOVED lines=10> */
.L_x_90:
[----:B------:R-:W-:Y:S05]  /*35f0*/  BSYNC B1 ;  /* 0x0000000000017941 */ /* 0x000fea0003800000 */
.L_x_89:
[----:B0----5:R-:W-:Y:S01]  /*3600*/  HADD2.F32 R14, -RZ, R24.H0_H0 ;  /* 0x20000018ff0e7230 */ /* 0x021fe20000004100 */
[----:B------:R-:W-:Y:S01]  /*3610*/  ISETP.GT.AND P0, PT, R4, 0x39, PT ;  /* 0x000000390400780c */ /* 0x000fe20003f04270 */
[----:B------:R-:W-:Y:S01]  /*3620*/  @P2 IMAD.MOV.U32 R4, RZ, RZ, R8 ;  /* 0x000000ffff042224 */ /* 0x000fe200078e0008 */
[----:B------:R-:W-:Y:S02]  /*3630*/  BSSY B1, `(.L_x_91) ;  /* 0x000000a000017945 */ /* 0x000fe40003800000 */
[----:B------:R-:W-:Y:S01]  /*3640*/  FMUL R5, R14, R57 ;  /* 0x000000390e057220 */ /* 0x000fe20000400000 */
[----:B------:R-:W-:-:S03]  /*3650*/  ISETP.GT.AND P3, PT, R3, RZ, P0 ;  /* 0x000000ff0300720c */ /* 0x000fc60000764270 */
[----:B------:R-:W-:-:S05]  /*3660*/  FFMA R5, R52, R56, R5 ;  /* 0x0000003834057223 */ /* 0x000fca0000000005 */
[----:B------:R-:W-:-:S04]  /*3670*/  F2FP.F16.F32.PACK_AB R5, RZ, R5 ;  /* 0x00000005ff05723e */ /* 0x000fc800000000ff */
[----:B------:R-:W-:Y:S01]  /*3680*/  PRMT R14, R5, 0x7610, R14 ;  /* 0x00007610050e7816 */ /* 0x000fe2000000000e */
[----:B------:R-:W-:-:S05]  /*3690*/  @P2 IMAD.MOV.U32 R5, RZ, RZ, R9 ;  /* 0x000000ffff052224 */ /* 0x000fca00078e0009 */
[----:B------:R0:W-:Y:S01]  /*36a0*/  @P2 STG.E.U16 desc[UR36][R4.64+0x70], R14 ;  /* 0x0000700e04002986 */ /* 0x0001e2000c101524 */
[----:B------:R-:W-:Y:S05]  /*36b0*/  @!P3 BRA `(.L_x_92) ;  /* 0x000000000004b947 */ /* 0x000fea0003800000 */
[----:B------:R0:W5:Y:S02]  /*36c0*/  LDG.E.LTC128B.U16 R24, desc[UR36][R6.64+0x72] ;  /* 0x0000722406187981 */ /* 0x000164000c1e1520 */
.L_x_92:
[----:B------:R-:W-:Y:S05]  /*36d0*/  BSYNC B1 ;  /* 0x0000000000017941 */ /* 0x000fea0003800000 */
.L_x_91:
        /* <DEDUP_REMOVED lines=9> */
.L_x_94:
[----:B------:R-:W-:Y:S05]  /*3770*/  BSYNC B1 ;  /* 0x0000000000017941 */ /* 0x000fea0003800000 */
.L_x_93:
[----:B0----5:R-:W-:Y:S01]  /*3780*/  HADD2.F32 R4, -RZ, R24.H0_H0 ;  /* 0x20000018ff047230 */ /* 0x021fe20000004100 */
[----:B------:R-:W-:Y:S01]  /*3790*/  ISETP.GT.AND P0, PT, R3, 0x8, P0 ;  /* 0x000000080300780c */ /* 0x000fe20000704270 */
[----:B------:R-:W-:Y:S03]  /*37a0*/  BSSY B1, `(.L_x_95) ;  /* 0x000000a000017945 */ /* 0x000fe60003800000 */
[----:B------:R-:W-:Y:S01]  /*37b0*/  FMUL R5, R4, R57 ;  /* 0x0000003904057220 */ /* 0x000fe20000400000 */
[----:B------:R-:W-:-:S03]  /*37c0*/  @P1 IMAD.MOV.U32 R4, RZ, RZ, R12 ;  /* 0x000000ffff041224 */ /* 0x000fc600078e000c */
[----:B------:R-:W-:-:S05]  /*37d0*/  FFMA R5, R54, R56, R5 ;  /* 0x0000003836057223 */ /* 0x000fca0000000005 */
[----:B------:R-:W-:-:S04]  /*37e0*/  F2FP.F16.F32.PACK_AB R5, RZ, R5 ;  /* 0x00000005ff05723e */ /* 0x000fc800000000ff */
[----:B-1-34-:R-:W-:Y:S01]  /*37f0*/  PRMT R6, R5, 0x7610, R6 ;  /* 0x0000761005067816 */ /* 0x01afe20000000006 */
[----:B------:R-:W-:-:S05]  /*3800*/  @P1 IMAD.MOV.U32 R5, RZ, RZ, R13 ;  /* 0x000000ffff051224 */ /* 0x000fca00078e000d */
[----:B------:R0:W-:Y:S01]  /*3810*/  @P1 STG.E.U16 desc[UR36][R4.64+0x70], R6 ;  /* 0x0000700604001986 */ /* 0x0001e2000c101524 */
[----:B------:R-:W-:Y:S05]  /*3820*/  @!P0 BRA `(.L_x_96) ;  /* 0x0000000000048947 */ /* 0x000fea0003800000 */
[----:B------:R1:W5:Y:S02]  /*3830*/  LDG.E.LTC128B.U16 R24, desc[UR36][R10.64+0x72] ;  /* 0x000072240a187981 */ /* 0x000364000c1e1520 */
.L_x_96:
[----:B------:R-:W-:Y:S05]  /*3840*/  BSYNC B1 ;  /* 0x0000000000017941 */ /* 0x000fea0003800000 */
.L_x_95:
[----:B------:R-:W-:Y:S05]  /*3850*/  @!P0 BRA `(.L_x_97) ;  /* 0x0000000800a88947 */ /* 0x000fea0003800000 */
[----:B-----5:R-:W-:-:S05]  /*3860*/  HADD2.F32 R24, -RZ, R24.H0_H0 ;  /* 0x20000018ff187230 */ /* 0x020fca0000004100 */
[----:B------:R-:W-:-:S04]  /*3870*/  FMUL R24, R24, R57 ;  /* 0x0000003918187220 */ /* 0x000fc80000400000 */
[----:B------:R-:W-:-:S05]  /*3880*/  FFMA R24, R55, R56, R24 ;  /* 0x0000003837187223 */ /* 0x000fca0000000018 */
[----:B------:R-:W-:-:S05]  /*3890*/  F2FP.F16.F32.PACK_AB R24, RZ, R24 ;  /* 0x00000018ff18723e */ /* 0x000fca00000000ff */
[----:B------:R3:W-:Y:S01]  /*38a0*/  STG.E.U16 desc[UR36][R12.64+0x72], R24 ;  /* 0x000072180c007986 */ /* 0x0007e2000c101524 */
[----:B------:R-:W-:Y:S05]  /*38b0*/  BRA `(.L_x_97) ;  /* 0x0000000800907947 */ /* 0x000fea0003800000 */
.L_x_36:
[----:B------:R-:W-:Y:S01]  /*38c0*/  ISETP.GT.AND P0, PT, R4, 0x1, PT ;  /* 0x000000010400780c */ /* 0x000fe20003f04270 */
[----:B------:R-:W-:Y:S01]  /*38d0*/  ULDC.64 UR4, c[0x0][0x5c0] ;  /* 0x0001700000047ab9 */ /* 0x000fe20000000a00 */
[-C--:B------:R-:W-:Y:S01]  /*38e0*/  FMUL R24, R24, R56.reuse ;  /* 0x0000003818187220 */ /* 0x080fe20000400000 */
[-C--:B------:R-:W-:Y:S01]  /*38f0*/  FMUL R25, R25, R56.reuse ;  /* 0x0000003819197220 */ /* 0x080fe20000400000 */
[----:B------:R-:W-:Y:S01]  /*3900*/  ISETP.GT.AND P3, PT, R3, RZ, P0 ;  /* 0x000000ff0300720c */ /* 0x000fe20000764270 */
[-C--:B------:R-:W-:Y:S01]  /*3910*/  FMUL R26, R26, R56.reuse ;  /* 0x000000381a1a7220 */ /* 0x080fe20000400000 */
[----:B------:R-:W-:Y:S01]  /*3920*/  LEA R6, P4, R60, UR4, 0x1 ;  /* 0x000000043c067c11 */ /* 0x000fe2000f8808ff */
[----:B------:R-:W-:Y:S01]  /*3930*/  FMUL R27, R27, R56 ;  /* 0x000000381b1b7220 */ /* 0x000fe20000400000 */
[----:B------:R-:W-:Y:S01]  /*3940*/  F2FP.F16.F32.PACK_AB R24, RZ, R24 ;  /* 0x00000018ff18723e */ /* 0x000fe200000000ff */
[-C--:B------:R-:W-:Y:S01]  /*3950*/  FMUL R28, R28, R56.reuse ;  /* 0x000000381c1c7220 */ /* 0x080fe20000400000 */
[----:B------:R-:W-:Y:S01]  /*3960*/  LEA.HI.X R7, R60, UR5, R75, 0x1, P4 ;  /* 0x000000053c077c11 */ /* 0x000fe2000a0f0c4b */
[-C--:B------:R-:W-:Y:S01]  /*3970*/  FMUL R29, R29, R56.reuse ;  /* 0x000000381d1d7220 */ /* 0x080fe20000400000 */
[----:B------:R-:W-:Y:S01]  /*3980*/  F2FP.F16.F32.PACK_AB R25, RZ, R25 ;  /* 0x00000019ff19723e */ /* 0x000fe200000000ff */
[-C--:B------:R-:W-:Y:S01]  /*3990*/  FMUL R30, R30, R56.reuse ;  /* 0x000000381e1e7220 */ /* 0x080fe20000400000 */
[----:B------:R-:W-:Y:S01]  /*39a0*/  SHF.L.U64.HI R67, R66, 0x4, R67 ;  /* 0x0000000442437819 */ /* 0x000fe20000010243 */
[----:B------:R-:W-:Y:S01]  /*39b0*/  @P1 STG.E.U16 desc[UR36][R6.64], R24 ;  /* 0x0000001806001986 */ /* 0x000fe2000c101524 */
[----:B------:R-:W-:Y:S01]  /*39c0*/  ISETP.GT.AND P1, PT, R4, 0x8, PT ;  /* 0x000000080400780c */ /* 0x000fe20003f24270 */
[----:B------:R-:W-:Y:S01]  /*39d0*/  FMUL R31, R31, R56 ;  /* 0x000000381f1f7220 */ /* 0x000fe20000400000 */
[C---:B------:R-:W-:Y:S01]  /*39e0*/  ISETP.GT.AND P4, PT, R3.reuse, 0x8, P0 ;  /* 0x000000080300780c */ /* 0x040fe20000784270 */
[----:B------:R-:W-:Y:S01]  /*39f0*/  @P3 STG.E.U16 desc[UR36][R6.64+0x2], R25 ;  /* 0x0000021906003986 */ /* 0x000fe2000c101524 */
[----:B------:R-:W-:Y:S01]  /*3a00*/  LEA R8, P3, R66, R6, 0x4 ;  /* 0x0000000642087211 */ /* 0x000fe200078620ff */
[-C--:B------:R-:W-:Y:S01]  /*3a10*/  FMUL R32, R32, R56.reuse ;  /* 0x0000003820207220 */ /* 0x080fe20000400000 */
[----:B------:R-:W-:Y:S01]  /*3a20*/  ISETP.GT.AND P2, PT, R3, 0x8, P2 ;  /* 0x000000080300780c */ /* 0x000fe20001744270 */
[-C--:B------:R-:W-:Y:S01]  /*3a30*/  FMUL R33, R33, R56.reuse ;  /* 0x0000003821217220 */ /* 0x080fe20000400000 */
[----:B------:R-:W-:Y:S01]  /*3a40*/  ISETP.GT.AND P0, PT, R4, 0x9, PT ;  /* 0x000000090400780c */ /* 0x000fe20003f04270 */
[----:B------:R-:W-:Y:S01]  /*3a50*/  IMAD.X R9, R67, 0x1, R7, P3 ;  /* 0x0000000143097824 */ /* 0x000fe200018e0607 */
[C---:B------:R-:W-:Y:S01]  /*3a60*/  ISETP.GT.AND P5, PT, R3.reuse, RZ, P1 ;  /* 0x000000ff0300720c */ /* 0x040fe20000fa4270 */
[-C--:B------:R-:W-:Y:S01]  /*3a70*/  FMUL R34, R34, R56.reuse ;  /* 0x0000003822227220 */ /* 0x080fe20000400000 */
[----:B------:R-:W-:Y:S01]  /*3a80*/  ISETP.GT.AND P3, PT, R3, RZ, P0 ;  /* 0x000000ff0300720c */ /* 0x000fe20000764270 */
[----:B------:R-:W-:Y:S01]  /*3a90*/  FMUL R35, R35, R56 ;  /* 0x0000003823237220 */ /* 0x000fe20000400000 */
[----:B------:R-:W-:Y:S01]  /*3aa0*/  F2FP.F16.F32.PACK_AB R26, RZ, R26 ;  /* 0x0000001aff1a723e */ /* 0x000fe200000000ff */
[-C--:B------:R-:W-:Y:S01]  /*3ab0*/  FMUL R36, R36, R56.reuse ;  /* 0x0000003824247220 */ /* 0x080fe20000400000 */
[----:B------:R-:W-:Y:S01]  /*3ac0*/  F2FP.F16.F32.PACK_AB R27, RZ, R27 ;  /* 0x0000001bff1b723e */ /* 0x000fe200000000ff */
[----:B------:R-:W-:Y:S01]  /*3ad0*/  FMUL R37, R37, R56 ;  /* 0x0000003825257220 */ /* 0x000fe20000400000 */
[----:B------:R-:W-:Y:S01]  /*3ae0*/  F2FP.F16.F32.PACK_AB R28, RZ, R28 ;  /* 0x0000001cff1c723e */ /* 0x000fe200000000ff */
[----:B------:R-:W-:Y:S01]  /*3af0*/  @P2 STG.E.U16 desc[UR36][R8.64], R26 ;  /* 0x0000001a08002986 */ /* 0x000fe2000c101524 */
[----:B------:R-:W-:Y:S01]  /*3b00*/  F2FP.F16.F32.PACK_AB R29, RZ, R29 ;  /* 0x0000001dff1d723e */ /* 0x000fe200000000ff */
[-C--:B------:R-:W-:Y:S01]  /*3b10*/  FMUL R38, R38, R56.reuse ;  /* 0x0000003826267220 */ /* 0x080fe20000400000 */
[----:B------:R-:W-:Y:S01]  /*3b20*/  ISETP.GT.AND P2, PT, R3, 0x8, P1 ;  /* 0x000000080300780c */ /* 0x000fe20000f44270 */
[----:B------:R-:W-:Y:S01]  /*3b30*/  @P4 STG.E.U16 desc[UR36][R8.64+0x2], R27 ;  /* 0x0000021b08004986 */ /* 0x000fe2000c101524 */
[----:B------:R-:W-:Y:S01]  /*3b40*/  ISETP.GT.AND P1, PT, R4, 0x10, PT ;  /* 0x000000100400780c */ /* 0x000fe20003f24270 */
[----:B------:R-:W-:Y:S01]  /*3b50*/  FMUL R39, R39, R56 ;  /* 0x0000003827277220 */ /* 0x000fe20000400000 */
[----:B------:R-:W-:Y:S01]  /*3b60*/  F2FP.F16.F32.PACK_AB R30, RZ, R30 ;  /* 0x0000001eff1e723e */ /* 0x000fe200000000ff */
[----:B------:R-:W-:Y:S01]  /*3b70*/  @P5 STG.E.U16 desc[UR36][R6.64+0x10], R28 ;  /* 0x0000101c06005986 */ /* 0x000fe2000c101524 */
[C---:B------:R-:W-:Y:S01]  /*3b80*/  ISETP.GT.AND P4, PT, R3.reuse, RZ, P1 ;  /* 0x000000ff0300720c */ /* 0x040fe20000f84270 */
[-C--:B------:R-:W-:Y:S01]  /*3b90*/  FMUL R40, R40, R56.reuse ;  /* 0x0000003828287220 */ /* 0x080fe20000400000 */
[----:B------:R-:W-:Y:S01]  /*3ba0*/  F2FP.F16.F32.PACK_AB R31, RZ, R31 ;  /* 0x0000001fff1f723e */ /* 0x000fe200000000ff */
[----:B------:R-:W-:Y:S01]  /*3bb0*/  @P3 STG.E.U16 desc[UR36][R6.64+0x12], R29 ;  /* 0x0000121d06003986 */ /* 0x000fe2000c101524 */
[----:B------:R-:W-:Y:S01]  /*3bc0*/  ISETP.GT.AND P3, PT, R3, 0x8, P0 ;  /* 0x000000080300780c */ /* 0x000fe20000764270 */
[----:B------:R-:W-:Y:S01]  /*3bd0*/  FMUL R41, R41, R56 ;  /* 0x0000003829297220 */ /* 0x000fe20000400000 */
[----:B------:R-:W-:Y:S01]  /*3be0*/  ISETP.GT.AND P0, PT, R4, 0x11, PT ;  /* 0x000000110400780c */ /* 0x000fe20003f04270 */
[----:B------:R-:W-:Y:S01]  /*3bf0*/  @P2 STG.E.U16 desc[UR36][R8.64+0x10], R30 ;  /* 0x0000101e08002986 */ /* 0x000fe2000c101524 */
[----:B------:R-:W-:Y:S01]  /*3c00*/  F2FP.F16.F32.PACK_AB R32, RZ, R32 ;  /* 0x00000020ff20723e */ /* 0x000fe200000000ff */
[-C--:B------:R-:W-:Y:S01]  /*3c10*/  FMUL R42, R42, R56.reuse ;  /* 0x000000382a2a7220 */ /* 0x080fe20000400000 */
[----:B------:R-:W-:Y:S01]  /*3c20*/  ISETP.GT.AND P5, PT, R3, RZ, P0 ;  /* 0x000000ff0300720c */ /* 0x000fe200007a4270 */
[-C--:B------:R-:W-:Y:S01]  /*3c30*/  FMUL R43, R43, R56.reuse ;  /* 0x000000382b2b7220 */ /* 0x080fe20000400000 */
[----:B------:R-:W-:Y:S01]  /*3c40*/  ISETP.GT.AND P2, PT, R3, 0x8, P1 ;  /* 0x000000080300780c */ /* 0x000fe20000f44270 */
[-C--:B------:R-:W-:Y:S01]  /*3c50*/  FMUL R44, R44, R56.reuse ;  /* 0x000000382c2c7220 */ /* 0x080fe20000400000 */
[----:B------:R-:W-:Y:S01]  /*3c60*/  ISETP.GT.AND P1, PT, R4, 0x18, PT ;  /* 0x000000180400780c */ /* 0x000fe20003f24270 */
[-C--:B------:R-:W-:Y:S01]  /*3c70*/  FMUL R45, R45, R56.reuse ;  /* 0x000000382d2d7220 */ /* 0x080fe20000400000 */
[----:B------:R-:W-:Y:S01]  /*3c80*/  F2FP.F16.F32.PACK_AB R33, RZ, R33 ;  /* 0x00000021ff21723e */ /* 0x000fe200000000ff */
[----:B------:R-:W-:Y:S01]  /*3c90*/  @P3 STG.E.U16 desc[UR36][R8.64+0x12], R31 ;  /* 0x0000121f08003986 */ /* 0x000fe2000c101524 */
[C---:B------:R-:W-:Y:S01]  /*3ca0*/  ISETP.GT.AND P3, PT, R3.reuse, 0x8, P0 ;  /* 0x000000080300780c */ /* 0x040fe20000764270 */
[-C--:B------:R-:W-:Y:S01]  /*3cb0*/  FMUL R46, R46, R56.reuse ;  /* 0x000000382e2e7220 */ /* 0x080fe20000400000 */
[----:B------:R-:W-:Y:S01]  /*3cc0*/  ISETP.GT.AND P0, PT, R4, 0x19, PT ;  /* 0x000000190400780c */ /* 0x000fe20003f04270 */
[----:B------:R-:W-:Y:S01]  /*3cd0*/  @P4 STG.E.U16 desc[UR36][R6.64+0x20], R32 ;  /* 0x0000202006004986 */ /* 0x000fe2000c101524 */
[----:B------:R-:W-:Y:S01]  /*3ce0*/  ISETP.GT.AND P4, PT, R3, RZ, P1 ;  /* 0x000000ff0300720c */ /* 0x000fe20000f84270 */
[----:B------:R-:W-:Y:S01]  /*3cf0*/  FMUL R47, R47, R56 ;  /* 0x000000382f2f7220 */ /* 0x000fe20000400000 */
[----:B------:R-:W-:Y:S01]  /*3d00*/  F2FP.F16.F32.PACK_AB R34, RZ, R34 ;  /* 0x00000022ff22723e */ /* 0x000fe200000000ff */
[----:B------:R-:W-:Y:S01]  /*3d10*/  @P5 STG.E.U16 desc[UR36][R6.64+0x22], R33 ;  /* 0x0000222106005986 */ /* 0x000fe2000c101524 */
[----:B------:R-:W-:Y:S01]  /*3d20*/  ISETP.GT.AND P5, PT, R3, RZ, P0 ;  /* 0x000000ff0300720c */ /* 0x000fe200007a4270 */
[----:B------:R-:W-:Y:S01]  /*3d30*/  FMUL R48, R48, R56 ;  /* 0x0000003830307220 */ /* 0x000fe20000400000 */
[----:B------:R-:W-:Y:S01]  /*3d40*/  F2FP.F16.F32.PACK_AB R35, RZ, R35 ;  /* 0x00000023ff23723e */ /* 0x000fe200000000ff */
[----:B------:R-:W-:Y:S01]  /*3d50*/  @P2 STG.E.U16 desc[UR36][R8.64+0x20], R34 ;  /* 0x0000202208002986 */ /* 0x000fe2000c101524 */
[----:B------:R-:W-:Y:S01]  /*3d60*/  F2FP.F16.F32.PACK_AB R36, RZ, R36 ;  /* 0x00000024ff24723e */ /* 0x000fe200000000ff */
[-C--:B------:R-:W-:Y:S01]  /*3d70*/  FMUL R49, R49, R56.reuse ;  /* 0x0000003831317220 */ /* 0x080fe20000400000 */
[C---:B------:R-:W-:Y:S01]  /*3d80*/  ISETP.GT.AND P2, PT, R3.reuse, 0x8, P1 ;  /* 0x000000080300780c */ /* 0x040fe20000f44270 */
[----:B------:R-:W-:Y:S01]  /*3d90*/  @P3 STG.E.U16 desc[UR36][R8.64+0x22], R35 ;  /* 0x0000222308003986 */ /* 0x000fe2000c101524 */
[----:B------:R-:W-:Y:S01]  /*3da0*/  ISETP.GT.AND P1, PT, R4, 0x20, PT ;  /* 0x000000200400780c */ /* 0x000fe20003f24270 */
[-C--:B------:R-:W-:Y:S01]  /*3db0*/  FMUL R50, R50, R56.reuse ;  /* 0x0000003832327220 */ /* 0x080fe20000400000 */
[----:B------:R-:W-:Y:S01]  /*3dc0*/  F2FP.F16.F32.PACK_AB R37, RZ, R37 ;  /* 0x00000025ff25723e */ /* 0x000fe200000000ff */
[----:B------:R-:W-:Y:S01]  /*3dd0*/  @P4 STG.E.U16 desc[UR36][R6.64+0x30], R36 ;  /* 0x0000302406004986 */ /* 0x000fe2000c101524 */
[----:B------:R-:W-:Y:S01]  /*3de0*/  ISETP.GT.AND P3, PT, R3, 0x8, P0 ;  /* 0x000000080300780c */ /* 0x000fe20000764270 */
[-C--:B------:R-:W-:Y:S01]  /*3df0*/  FMUL R51, R51, R56.reuse ;  /* 0x0000003833337220 */ /* 0x080fe20000400000 */
[----:B------:R-:W-:Y:S01]  /*3e00*/  ISETP.GT.AND P0, PT, R4, 0x21, PT ;  /* 0x000000210400780c */ /* 0x000fe20003f04270 */
[----:B------:R-:W-:Y:S01]  /*3e10*/  @P5 STG.E.U16 desc[UR36][R6.64+0x32], R37 ;  /* 0x0000322506005986 */ /* 0x000fe2000c101524 */
        /* <DEDUP_REMOVED lines=10> */
[----:B------:R-:W-:-:S02]  /*3ec0*/  F2FP.F16.F32.PACK_AB R41, RZ, R41 ;  /* 0x00000029ff29723e */ /* 0x000fc400000000ff */
[C---:B------:R-:W-:Y:S01]  /*3ed0*/  ISETP.GT.AND P1, PT, R3.reuse, 0x8, P1 ;  /* 0x000000080300780c */ /* 0x040fe20000f24270 */
[----:B------:R-:W-:Y:S01]  /*3ee0*/  @P3 STG.E.U16 desc[UR36][R8.64+0x32], R39 ;  /* 0x0000322708003986 */ /* 0x000fe2000c101524 */
[C---:B------:R-:W-:Y:S02]  /*3ef0*/  ISETP.GT.AND P2, PT, R3.reuse, 0x8, P0 ;  /* 0x000000080300780c */ /* 0x040fe40000744270 */
[C---:B------:R-:W-:Y:S01]  /*3f00*/  ISETP.GT.AND P0, PT, R4.reuse, 0x29, PT ;  /* 0x000000290400780c */ /* 0x040fe20003f04270 */
[----:B------:R-:W-:Y:S01]  /*3f10*/  @P4 STG.E.U16 desc[UR36][R6.64+0x40], R40 ;  /* 0x0000402806004986 */ /* 0x000fe2000c101524 */
[----:B------:R-:W-:Y:S02]  /*3f20*/  ISETP.GT.AND P4, PT, R4, 0x28, PT ;  /* 0x000000280400780c */ /* 0x000fe40003f84270 */
[----:B------:R-:W-:Y:S01]  /*3f30*/  F2FP.F16.F32.PACK_AB R42, RZ, R42 ;  /* 0x0000002aff2a723e */ /* 0x000fe200000000ff */
[----:B------:R-:W-:Y:S01]  /*3f40*/  @P5 STG.E.U16 desc[UR36][R6.64+0x42], R41 ;  /* 0x0000422906005986 */ /* 0x000fe2000c101524 */
[----:B------:R-:W-:-:S02]  /*3f50*/  ISETP.GT.AND P5, PT, R3, RZ, P4 ;  /* 0x000000ff0300720c */ /* 0x000fc400027a4270 */
[C---:B------:R-:W-:Y:S01]  /*3f60*/  ISETP.GT.AND P3, PT, R3.reuse, RZ, P0 ;  /* 0x000000ff0300720c */ /* 0x040fe20000764270 */
[----:B------:R-:W-:Y:S01]  /*3f70*/  @P1 STG.E.U16 desc[UR36][R8.64+0x40], R42 ;  /* 0x0000402a08001986 */ /* 0x000fe2000c101524 */
[----:B------:R-:W-:Y:S02]  /*3f80*/  F2FP.F16.F32.PACK_AB R43, RZ, R43 ;  /* 0x0000002bff2b723e */ /* 0x000fe400000000ff */
[----:B------:R-:W-:Y:S02]  /*3f90*/  F2FP.F16.F32.PACK_AB R44, RZ, R44 ;  /* 0x0000002cff2c723e */ /* 0x000fe400000000ff */
[C---:B------:R-:W-:Y:S01]  /*3fa0*/  ISETP.GT.AND P4, PT, R3.reuse, 0x8, P4 ;  /* 0x000000080300780c */ /* 0x040fe20002784270 */
[----:B------:R-:W-:Y:S01]  /*3fb0*/  @P2 STG.E.U16 desc[UR36][R8.64+0x42], R43 ;  /* 0x0000422b08002986 */ /* 0x000fe2000c101524 */
[----:B------:R-:W-:Y:S02]  /*3fc0*/  F2FP.F16.F32.PACK_AB R45, RZ, R45 ;  /* 0x0000002dff2d723e */ /* 0x000fe400000000ff */
[----:B------:R-:W-:Y:S01]  /*3fd0*/  ISETP.GT.AND P2, PT, R4, 0x31, PT ;  /* 0x000000310400780c */ /* 0x000fe20003f44270 */
[----:B------:R-:W-:Y:S01]  /*3fe0*/  @P5 STG.E.U16 desc[UR36][R6.64+0x50], R44 ;  /* 0x0000502c06005986 */ /* 0x000fe2000c101524 */
[----:B------:R-:W-:-:S02]  /*3ff0*/  ISETP.GT.AND P5, PT, R3, 0x8, P0 ;  /* 0x000000080300780c */ /* 0x000fc400007a4270 */
[C---:B------:R-:W-:Y:S01]  /*4000*/  ISETP.GT.AND P1, PT, R4.reuse, 0x38, PT ;  /* 0x000000380400780c */ /* 0x040fe20003f24270 */
[----:B------:R-:W-:Y:S01]  /*4010*/  @P3 STG.E.U16 desc[UR36][R6.64+0x52], R45 ;  /* 0x0000522d06003986 */ /* 0x000fe2000c101524 */
[C---:B------:R-:W-:Y:S02]  /*4020*/  ISETP.GT.AND P3, PT, R4.reuse, 0x30, PT ;  /* 0x000000300400780c */ /* 0x040fe40003f64270 */
[----:B------:R-:W-:Y:S01]  /*4030*/  ISETP.GT.AND P0, PT, R4, 0x39, PT ;  /* 0x000000390400780c */ /* 0x000fe20003f04270 */
[----:B------:R-:W-:Y:S01]  /*4040*/  @P4 IMAD.MOV.U32 R4, RZ, RZ, R8 ;  /* 0x000000ffff044224 */ /* 0x000fe200078e0008 */
[----:B------:R-:W-:Y:S01]  /*4050*/  F2FP.F16.F32.PACK_AB R46, RZ, R46 ;  /* 0x0000002eff2e723e */ /* 0x000fe200000000ff */
[----:B------:R-:W-:Y:S01]  /*4060*/  @P4 IMAD.MOV.U32 R5, RZ, RZ, R9 ;  /* 0x000000ffff054224 */ /* 0x000fe200078e0009 */
[----:B------:R-:W-:Y:S02]  /*4070*/  F2FP.F16.F32.PACK_AB R47, RZ, R47 ;  /* 0x0000002fff2f723e */ /* 0x000fe400000000ff */
[----:B------:R-:W-:-:S02]  /*4080*/  F2FP.F16.F32.PACK_AB R48, RZ, R48 ;  /* 0x00000030ff30723e */ /* 0x000fc400000000ff */
[----:B------:R0:W-:Y:S01]  /*4090*/  @P4 STG.E.U16 desc[UR36][R4.64+0x50], R46 ;  /* 0x0000502e04004986 */ /* 0x0001e2000c101524 */
[C---:B------:R-:W-:Y:S02]  /*40a0*/  ISETP.GT.AND P4, PT, R3.reuse, RZ, P2 ;  /* 0x000000ff0300720c */ /* 0x040fe40001784270 */
[----:B------:R-:W-:Y:S02]  /*40b0*/  F2FP.F16.F32.PACK_AB R49, RZ, R49 ;  /* 0x00000031ff31723e */ /* 0x000fe400000000ff */
[----:B------:R-:W-:Y:S02]  /*40c0*/  ISETP.GT.AND P2, PT, R3, 0x8, P2 ;  /* 0x000000080300780c */ /* 0x000fe40001744270 */
[----:B------:R-:W-:Y:S02]  /*40d0*/  F2FP.F16.F32.PACK_AB R50, RZ, R50 ;  /* 0x00000032ff32723e */ /* 0x000fe400000000ff */
[----:B------:R-:W-:Y:S02]  /*40e0*/  F2FP.F16.F32.PACK_AB R51, RZ, R51 ;  /* 0x00000033ff33723e */ /* 0x000fe400000000ff */
[----:B------:R-:W-:Y:S01]  /*40f0*/  F2FP.F16.F32.PACK_AB R52, RZ, R52 ;  /* 0x00000034ff34723e */ /* 0x000fe200000000ff */
[----:B0-----:R-:W-:Y:S01]  /*4100*/  @P5 IMAD.MOV.U32 R4, RZ, RZ, R8 ;  /* 0x000000ffff045224 */ /* 0x001fe200078e0008 */
[----:B------:R-:W-:Y:S01]  /*4110*/  F2FP.F16.F32.PACK_AB R53, RZ, R53 ;  /* 0x00000035ff35723e */ /* 0x000fe200000000ff */
[----:B------:R-:W-:Y:S01]  /*4120*/  @P5 IMAD.MOV.U32 R5, RZ, RZ, R9 ;  /* 0x000000ffff055224 */ /* 0x000fe200078e0009 */
[----:B------:R-:W-:-:S02]  /*4130*/  F2FP.F16.F32.PACK_AB R54, RZ, R54 ;  /* 0x00000036ff36723e */ /* 0x000fc400000000ff */
[----:B------:R-:W-:Y:S02]  /*4140*/  F2FP.F16.F32.PACK_AB R55, RZ, R55 ;  /* 0x00000037ff37723e */ /* 0x000fe400000000ff */
[----:B------:R0:W-:Y:S01]  /*4150*/  @P5 STG.E.U16 desc[UR36][R4.64+0x52], R47 ;  /* 0x0000522f04005986 */ /* 0x0001e2000c101524 */
[C---:B------:R-:W-:Y:S02]  /*4160*/  ISETP.GT.AND P5, PT, R3.reuse, RZ, P3 ;  /* 0x000000ff0300720c */ /* 0x040fe40001fa4270 */
[----:B------:R-:W-:-:S11]  /*4170*/  ISETP.GT.AND P3, PT, R3, 0x8, P3 ;  /* 0x000000080300780c */ /* 0x000fd60001f64270 */
[----:B0-----:R-:W-:Y:S02]  /*4180*/  @P5 IMAD.MOV.U32 R4, RZ, RZ, R6 ;  /* 0x000000ffff045224 */ /* 0x001fe400078e0006 */
[----:B------:R-:W-:-:S05]  /*4190*/  @P5 IMAD.MOV.U32 R5, RZ, RZ, R7 ;  /* 0x000000ffff055224 */ /* 0x000fca00078e0007 */
[----:B------:R0:W-:Y:S01]  /*41a0*/  @P5 STG.E.U16 desc[UR36][R4.64+0x60], R48 ;  /* 0x0000603004005986 */ /* 0x0001e2000c101524 */
[C---:B------:R-:W-:Y:S02]  /*41b0*/  ISETP.GT.AND P5, PT, R3.reuse, RZ, P0 ;  /* 0x000000ff0300720c */ /* 0x040fe400007a4270 */
[----:B------:R-:W-:Y:S01]  /*41c0*/  ISETP.GT.AND P0, PT, R3, 0x8, P0 ;  /* 0x000000080300780c */ /* 0x000fe20000704270 */
[----:B0-----:R-:W-:Y:S02]  /*41d0*/  @P4 IMAD.MOV.U32 R4, RZ, RZ, R6 ;  /* 0x000000ffff044224 */ /* 0x001fe400078e0006 */
[----:B------:R-:W-:-:S05]  /*41e0*/  @P4 IMAD.MOV.U32 R5, RZ, RZ, R7 ;  /* 0x000000ffff054224 */ /* 0x000fca00078e0007 */
[----:B------:R0:W-:Y:S01]  /*41f0*/  @P4 STG.E.U16 desc[UR36][R4.64+0x62], R49 ;  /* 0x0000623104004986 */ /* 0x0001e2000c101524 */
[C---:B------:R-:W-:Y:S02]  /*4200*/  ISETP.GT.AND P4, PT, R3.reuse, RZ, P1 ;  /* 0x000000ff0300720c */ /* 0x040fe40000f84270 */
[----:B------:R-:W-:Y:S01]  /*4210*/  ISETP.GT.AND P1, PT, R3, 0x8, P1 ;  /* 0x000000080300780c */ /* 0x000fe20000f24270 */
[----:B0-----:R-:W-:Y:S02]  /*4220*/  @P3 IMAD.MOV.U32 R4, RZ, RZ, R8 ;  /* 0x000000ffff043224 */ /* 0x001fe400078e0008 */
[----:B------:R-:W-:-:S05]  /*4230*/  @P3 IMAD.MOV.U32 R5, RZ, RZ, R9 ;  /* 0x000000ffff053224 */ /* 0x000fca00078e0009 */
[----:B------:R0:W-:Y:S02]  /*4240*/  @P3 STG.E.U16 desc[UR36][R4.64+0x60], R50 ;  /* 0x0000603204003986 */ /* 0x0001e4000c101524 */
[----:B0-----:R-:W-:Y:S02]  /*4250*/  @P2 IMAD.MOV.U32 R4, RZ, RZ, R8 ;  /* 0x000000ffff042224 */ /* 0x001fe400078e0008 */
[----:B------:R-:W-:-:S05]  /*4260*/  @P2 IMAD.MOV.U32 R5, RZ, RZ, R9 ;  /* 0x000000ffff052224 */ /* 0x000fca00078e0009 */
[----:B------:R0:W-:Y:S02]  /*4270*/  @P2 STG.E.U16 desc[UR36][R4.64+0x62], R51 ;  /* 0x0000623304002986 */ /* 0x0001e4000c101524 */
[----:B0-----:R-:W-:Y:S02]  /*4280*/  @P4 IMAD.MOV.U32 R4, RZ, RZ, R6 ;  /* 0x000000ffff044224 */ /* 0x001fe400078e0006 */
[----:B------:R-:W-:-:S05]  /*4290*/  @P4 IMAD.MOV.U32 R5, RZ, RZ, R7 ;  /* 0x000000ffff054224 */ /* 0x000fca00078e0007 */
[----:B------:R0:W-:Y:S04]  /*42a0*/  @P4 STG.E.U16 desc[UR36][R4.64+0x70], R52 ;  /* 0x0000703404004986 */ /* 0x0001e8000c101524 */
[----:B------:R1:W-:Y:S01]  /*42b0*/  @P5 STG.E.U16 desc[UR36][R6.64+0x72], R53 ;  /* 0x0000723506005986 */ /* 0x0003e2000c101524 */
[----:B0-----:R-:W-:Y:S02]  /*42c0*/  @P1 IMAD.MOV.U32 R4, RZ, RZ, R8 ;  /* 0x000000ffff041224 */ /* 0x001fe400078e0008 */
[----:B------:R-:W-:-:S05]  /*42d0*/  @P1 IMAD.MOV.U32 R5, RZ, RZ, R9 ;  /* 0x000000ffff051224 */ /* 0x000fca00078e0009 */
[----:B------:R1:W-:Y:S04]  /*42e0*/  @P1 STG.E.U16 desc[UR36][R4.64+0x70], R54 ;  /* 0x0000703604001986 */ /* 0x0003e8000c101524 */
[----:B------:R1:W-:Y:S02]  /*42f0*/  @P0 STG.E.U16 desc[UR36][R8.64+0x72], R55 ;  /* 0x0000723708000986 */ /* 0x0003e4000c101524 */
.L_x_97:
[----:B------:R-:W-:Y:S05]  /*4300*/  BSYNC B0 ;  /* 0x0000000000007941 */ /* 0x000fea0003800000 */
.L_x_35:
[----:B------:R-:W-:Y:S01]  /*4310*/  ULDC UR4, c[0x0][0xc] ;  /* 0x0000030000047ab9 */ /* 0x000fe20000000800 */
[----:B------:R-:W-:Y:S01]  /*4320*/  ULDC UR5, c[0x0][0x10] ;  /* 0x0000040000057ab9 */ /* 0x000fe20000000800 */
[----:B------:R-:W4:Y:S01]  /*4330*/  LDC R3, c[0x0][0x14] ;  /* 0x00000500ff037b82 */ /* 0x000f220000000800 */
[----:B------:R-:W-:Y:S01]  /*4340*/  UIMAD.WIDE.U32 UR4, UR4, UR5, URZ ;  /* 0x00000005040472a5 */ /* 0x000fe2000f8e003f */
[----:B------:R-:W-:Y:S02]  /*4350*/  IMAD.MOV.U32 R61, RZ, RZ, -0x1 ;  /* 0xffffffffff3d7424 */ /* 0x000fe400078e00ff */
[----:B------:R-:W-:-:S03]  /*4360*/  IMAD.MOV.U32 R59, RZ, RZ, -0x1 ;  /* 0xffffffffff3b7424 */ /* 0x000fc600078e00ff */
[----:B----4-:R-:W-:-:S04]  /*4370*/  IMAD.WIDE.U32 R16, R3, UR4, R16 ;  /* 0x0000000403107c25 */ /* 0x010fc8000f8e0010 */
[----:B------:R-:W-:Y:S01]  /*4380*/  IMAD R3, R3, UR5, RZ ;  /* 0x0000000503037c24 */ /* 0x000fe2000f8e02ff */
[----:B------:R-:W-:Y:S02]  /*4390*/  ULDC.64 UR4, c[0x0][0x650] ;  /* 0x0001940000047ab9 */ /* 0x000fe40000000a00 */
[----:B------:R-:W-:Y:S01]  /*43a0*/  ISETP.GE.U32.AND P0, PT, R16, UR4, PT ;  /* 0x0000000410007c0c */ /* 0x000fe2000bf06070 */
[--C-:B------:R-:W-:Y:S01]  /*43b0*/  IMAD.IADD R17, R17, 0x1, R3.reuse ;  /* 0x0000000111117824 */ /* 0x100fe200078e0203 */
[----:B------:R-:W-:-:S04]  /*43c0*/  PRMT R3, RZ, 0x7610, R3 ;  /* 0x00007610ff037816 */ /* 0x000fc80000000003 */
[----:B------:R-:W-:-:S13]  /*43d0*/  ISETP.GE.U32.AND.EX P0, PT, R17, UR5, PT, P0 ;  /* 0x0000000511007c0c */ /* 0x000fda000bf06100 */
[----:B------:R-:W-:Y:S05]  /*43e0*/  @P0 BRA `(.L_x_98) ;  /* 0x0000000400640947 */ /* 0x000fea0003800000 */
[----:B---3--:R-:W3:Y:S01]  /*43f0*/  S2R R12, SR_CTAID.X ;  /* 0x00000000000c7919 */ /* 0x008ee20000002500 */
[----:B-12---:R-:W1:Y:S01]  /*4400*/  LDC.64 R10, c[0x0][0x628] ;  /* 0x00018a00ff0a7b82 */ /* 0x006e620000000a00 */
[----:B------:R-:W-:Y:S01]  /*4410*/  ULDC UR4, c[0x0][0x150] ;  /* 0x0000540000047ab9 */ /* 0x000fe20000000800 */
[----:B------:R-:W-:Y:S01]  /*4420*/  IMAD.MOV.U32 R8, RZ, RZ, R16 ;  /* 0x000000ffff087224 */ /* 0x000fe200078e0010 */
[----:B-----5:R-:W2:Y:S01]  /*4430*/  S2R R24, SR_CTAID.Y ;  /* 0x0000000000187919 */ /* 0x020ea20000002600 */
[----:B------:R-:W-:-:S04]  /*4440*/  IMAD.MOV.U32 R9, RZ, RZ, R17 ;  /* 0x000000ffff097224 */ /* 0x000fc800078e0011 */
[----:B------:R-:W4:Y:S08]  /*4450*/  LDC R21, c[0x0][0x144] ;  /* 0x00005100ff157b82 */ /* 0x000f300000000800 */
[----:B------:R-:W0:Y:S08]  /*4460*/  LDC R0, c[0x0][0x630] ;  /* 0x00018c00ff007b82 */ /* 0x000e300000000800 */
[----:B------:R-:W0:Y:S01]  /*4470*/  LDC.64 R14, c[0x0][0x620] ;  /* 0x00018800ff0e7b82 */ /* 0x000e220000000a00 */
[----:B-1----:R-:W-:-:S04]  /*4480*/  ISETP.NE.U32.AND P0, PT, R10, RZ, PT ;  /* 0x000000ff0a00720c */ /* 0x002fc80003f05070 */
[----:B------:R-:W-:Y:S02]  /*4490*/  ISETP.NE.AND.EX P0, PT, R11, RZ, PT, P0 ;  /* 0x000000ff0b00720c */ /* 0x000fe40003f05300 */
[----:B---3--:R-:W-:-:S05]  /*44a0*/  I2FP.F32.U32 R3, R12 ;  /* 0x0000000c00037245 */ /* 0x008fca0000201000 */
[----:B------:R-:W-:-:S04]  /*44b0*/  FMUL R3, R3, UR4 ;  /* 0x0000000403037c20 */ /* 0x000fc80008400000 */
[----:B------:R1:W3:Y:S02]  /*44c0*/  F2I.U32.TRUNC.NTZ R20, R3 ;  /* 0x0000000300147305 */ /* 0x0002e4000020f000 */
[----:B--2-4-:R-:W-:Y:S05]  /*44d0*/  @!P0 BRA `(.L_x_99) ;  /* 0x0000000000288947 */ /* 0x014fea0003800000 */
[----:B-1----:R-:W1:Y:S02]  /*44e0*/  LDC R3, c[0x0][0x634] ;  /* 0x00018d00ff037b82 */ /* 0x002e640000000800 */
[----:B-1----:R-:W-:-:S05]  /*44f0*/  IADD3 R3, P0, R16, R3, RZ ;  /* 0x0000000310037210 */ /* 0x002fca0007f1e0ff */
[----:B------:R-:W-:-:S04]  /*4500*/  IMAD.X R13, RZ, RZ, R17, P0 ;  /* 0x000000ffff0d7224 */ /* 0x000fc800000e0611 */
[----:B0-----:R-:W-:-:S04]  /*4510*/  IMAD.WIDE.U32 R4, R13, R10, RZ ;  /* 0x0000000a0d047225 */ /* 0x001fc800078e00ff */
[----:B------:R-:W-:-:S04]  /*4520*/  IMAD.WIDE.U32 R6, P0, R3, R11, R4 ;  /* 0x0000000b03067225 */ /* 0x000fc80007800004 */
[----:B------:R-:W-:-:S04]  /*4530*/  IMAD.WIDE.U32 R4, R3, R10, RZ ;  /* 0x0000000a03047225 */ /* 0x000fc800078e00ff */
[----:B------:R-:W-:Y:S01]  /*4540*/  IMAD.X R9, RZ, RZ, RZ, P0 ;  /* 0x000000ffff097224 */ /* 0x000fe200000e06ff */
[----:B------:R-:W-:Y:S01]  /*4550*/  IADD3 RZ, P0, R5, R6, RZ ;  /* 0x0000000605ff7210 */ /* 0x000fe20007f1e0ff */
[----:B------:R-:W-:-:S04]  /*4560*/  IMAD.MOV.U32 R8, RZ, RZ, R7 ;  /* 0x000000ffff087224 */ /* 0x000fc800078e0007 */
[----:B------:R-:W-:-:S08]  /*4570*/  IMAD.WIDE.U32.X R8, R13, R11, R8, P0 ;  /* 0x0000000b0d087225 */ /* 0x000fd000000e0408 */
.L_x_99:
[----:B------:R-:W2:Y:S01]  /*4580*/  LDC.64 R28, c[0x0][0x640] ;  /* 0x00019000ff1c7b82 */ /* 0x000ea20000000a00 */
[-CC-:B0-----:R-:W-:Y:S01]  /*4590*/  SHF.R.U64 R59, R8, R0.reuse, R9.reuse ;  /* 0x00000000083b7219 */ /* 0x181fe20000001209 */
[----:B---3--:R-:W-:Y:S01]  /*45a0*/  IMAD.MOV R20, RZ, RZ, -R20 ;  /* 0x000000ffff147224 */ /* 0x008fe200078e0a14 */
[----:B------:R-:W-:Y:S01]  /*45b0*/  SHF.R.U32.HI R0, RZ, R0, R9 ;  /* 0x00000000ff007219 */ /* 0x000fe20000011609 */
[----:B------:R-:W-:Y:S01]  /*45c0*/  ULDC UR4, c[0x0][0x154] ;  /* 0x0000550000047ab9 */ /* 0x000fe20000000800 */
[----:B-1----:R-:W-:Y:S01]  /*45d0*/  IADD3 R3, P0, RZ, -R59, RZ ;  /* 0x8000003bff037210 */ /* 0x002fe20007f1e0ff */
[----:B------:R-:W-:Y:S02]  /*45e0*/  IMAD R21, R21, R20, R12 ;  /* 0x0000001415157224 */ /* 0x000fe400078e020c */
[----:B------:R-:W0:Y:S01]  /*45f0*/  LDC R6, c[0x0][0x618] ;  /* 0x00018600ff067b82 */ /* 0x000e220000000800 */
[----:B------:R-:W-:Y:S02]  /*4600*/  IMAD.MOV.U32 R7, RZ, RZ, 0x1 ;  /* 0x00000001ff077424 */ /* 0x000fe400078e00ff */
[----:B------:R-:W-:-:S04]  /*4610*/  IMAD.X R5, RZ, RZ, ~R0, P0 ;  /* 0x000000ffff057224 */ /* 0x000fc800000e0e00 */
[-C--:B------:R-:W-:Y:S01]  /*4620*/  IMAD R0, R5, R14.reuse, RZ ;  /* 0x0000000e05007224 */ /* 0x080fe200078e02ff */
[----:B------:R-:W1:Y:S01]  /*4630*/  LDC R8, c[0x0][0x608] ;  /* 0x00018200ff087b82 */ /* 0x000e620000000800 */
[----:B------:R-:W-:-:S04]  /*4640*/  IMAD.WIDE.U32 R4, R3, R14, R16 ;  /* 0x0000000e03047225 */ /* 0x000fc800078e0010 */
[----:B------:R-:W-:Y:S01]  /*4650*/  IMAD R3, R3, R15, R0 ;  /* 0x0000000f03037224 */ /* 0x000fe200078e0200 */
[----:B------:R-:W-:Y:S02]  /*4660*/  I2FP.F32.U32 R0, R24 ;  /* 0x0000001800007245 */ /* 0x000fe40000201000 */
[----:B------:R-:W3:Y:S01]  /*4670*/  LDC R26, c[0x0][0x658] ;  /* 0x00019600ff1a7b82 */ /* 0x000ee20000000800 */
[----:B------:R-:W-:Y:S01]  /*4680*/  IMAD.IADD R3, R5, 0x1, R3 ;  /* 0x0000000105037824 */ /* 0x000fe200078e0203 */
[----:B--2---:R-:W-:Y:S01]  /*4690*/  ISETP.NE.U32.AND P0, PT, R28, RZ, PT ;  /* 0x000000ff1c00720c */ /* 0x004fe20003f05070 */
[----:B------:R-:W-:Y:S01]  /*46a0*/  FMUL R0, R0, UR4 ;  /* 0x0000000400007c20 */ /* 0x000fe20008400000 */
[----:B------:R-:W-:Y:S02]  /*46b0*/  IMAD.MOV.U32 R5, RZ, RZ, -0x1 ;  /* 0xffffffffff057424 */ /* 0x000fe400078e00ff */
[----:B------:R-:W-:Y:S01]  /*46c0*/  ISETP.NE.AND.EX P0, PT, R29, RZ, PT, P0 ;  /* 0x000000ff1d00720c */ /* 0x000fe20003f05300 */
[----:B------:R2:W4:Y:S01]  /*46d0*/  F2I.U32.TRUNC.NTZ R13, R0 ;  /* 0x00000000000d7305 */ /* 0x000522000020f000 */
[----:B------:R-:W2:Y:S01]  /*46e0*/  LDC R15, c[0x0][0x148] ;  /* 0x00005200ff0f7b82 */ /* 0x000ea20000000800 */
[----:B0-----:R-:W-:-:S02]  /*46f0*/  SHF.R.U64 R12, R4, R6, R3 ;  /* 0x00000006040c7219 */ /* 0x001fc40000001203 */
[----:B------:R-:W-:-:S05]  /*4700*/  SHF.R.U32.HI R3, RZ, R6, R3 ;  /* 0x00000006ff037219 */ /* 0x000fca0000011603 */
[----:B------:R-:W0:Y:S01]  /*4710*/  LDC R20, c[0x0][0x600] ;  /* 0x00018000ff147b82 */ /* 0x000e220000000800 */
[-CC-:B-1----:R-:W-:Y:S02]  /*4720*/  SHF.R.U64 R10, R12, R8.reuse, R3.reuse ;  /* 0x000000080c0a7219 */ /* 0x182fe40000001203 */
[----:B------:R-:W-:-:S05]  /*4730*/  SHF.R.U32.HI R3, RZ, R8, R3 ;  /* 0x00000008ff037219 */ /* 0x000fca0000011603 */
[----:B------:R-:W1:Y:S01]  /*4740*/  LDC R27, c[0x0][0x648] ;  /* 0x00019200ff1b7b82 */ /* 0x000e620000000800 */
[-C--:B---3--:R-:W-:Y:S02]  /*4750*/  SHF.L.U32 R4, R5, R26.reuse, RZ ;  /* 0x0000001a05047219 */ /* 0x088fe400000006ff */
[-CC-:B------:R-:W-:Y:S02]  /*4760*/  SHF.R.U64 R14, R10, R26.reuse, R3.reuse ;  /* 0x0000001a0a0e7219 */ /* 0x180fe40000001203 */
[----:B------:R-:W-:Y:S02]  /*4770*/  SHF.R.U32.HI R5, RZ, R26, R3 ;  /* 0x0000001aff057219 */ /* 0x000fe40000011603 */
[----:B------:R-:W-:Y:S01]  /*4780*/  LOP3.LUT R25, RZ, R4, RZ, 0x33, !PT ;  /* 0x00000004ff197212 */ /* 0x000fe200078e33ff */
[----:B------:R-:W3:Y:S01]  /*4790*/  LDC R30, c[0x0][0x638] ;  /* 0x00018e00ff1e7b82 */ /* 0x000ee20000000800 */
[----:B------:R-:W-:Y:S01]  /*47a0*/  SHF.L.U32 R26, R7, R26, RZ ;  /* 0x0000001a071a7219 */ /* 0x000fe200000006ff */
[----:B------:R-:W-:-:S06]  /*47b0*/  IMAD.MOV.U32 R4, RZ, RZ, R14 ;  /* 0x000000ffff047224 */ /* 0x000fcc00078e000e */
[----:B------:R-:W0:Y:S01]  /*47c0*/  LDC R31, c[0x0][0x610] ;  /* 0x00018400ff1f7b82 */ /* 0x000e220000000800 */
[----:B----4-:R-:W-:Y:S05]  /*47d0*/  @!P0 BRA `(.L_x_100) ;  /* 0x0000000000288947 */ /* 0x010fea0003800000 */
        /* <DEDUP_REMOVED lines=10> */
.L_x_100:
[----:B------:R-:W-:Y:S01]  /*4880*/  ISETP.NE.AND P0, PT, R2, 0x1, PT ;  /* 0x000000010200780c */ /* 0x000fe20003f05270 */
[----:B0-----:R-:W-:Y:S01]  /*4890*/  VIADD R7, R20, 0xffffffff ;  /* 0xffffffff14077836 */ /* 0x001fe20000000000 */
[----:B-12---:R-:W-:Y:S01]  /*48a0*/  SHF.R.U64 R0, R4, R27, R5 ;  /* 0x0000001b04007219 */ /* 0x006fe20000001205 */
[----:B------:R-:W-:Y:S01]  /*48b0*/  IMAD.MOV R13, RZ, RZ, -R13 ;  /* 0x000000ffff0d7224 */ /* 0x000fe200078e0a0d */
[----:B------:R-:W-:Y:S01]  /*48c0*/  LOP3.LUT R5, R10, R25, RZ, 0xc0, !PT ;  /* 0x000000190a057212 */ /* 0x000fe200078ec0ff */
[----:B------:R-:W-:Y:S01]  /*48d0*/  IMAD.MOV.U32 R4, RZ, RZ, 0x1 ;  /* 0x00000001ff047424 */ /* 0x000fe200078e00ff */
[----:B------:R-:W-:Y:S01]  /*48e0*/  LOP3.LUT R12, R12, R7, RZ, 0xc0, !PT ;  /* 0x000000070c0c7212 */ /* 0x000fe200078ec0ff */
[----:B------:R-:W-:Y:S02]  /*48f0*/  IMAD.MOV R3, RZ, RZ, -R0 ;  /* 0x000000ffff037224 */ /* 0x000fe400078e0a00 */
[----:B------:R-:W-:Y:S02]  /*4900*/  IMAD R0, R26, R0, R5 ;  /* 0x000000001a007224 */ /* 0x000fe400078e0205 */
[----:B---3--:R-:W-:-:S02]  /*4910*/  IMAD R3, R3, R30, R14 ;  /* 0x0000001e03037224 */ /* 0x008fc400078e020e */
[----:B------:R-:W-:Y:S02]  /*4920*/  @P0 IMAD R21, R15, R13, R24 ;  /* 0x0000000d0f150224 */ /* 0x000fe400078e0218 */
[----:B------:R-:W-:Y:S01]  /*4930*/  IMAD R5, R3, R20, R12 ;  /* 0x0000001403057224 */ /* 0x000fe200078e020c */
[----:B------:R-:W-:Y:S01]  /*4940*/  PRMT R3, R4, 0x7610, R3 ;  /* 0x0000761004037816 */ /* 0x000fe20000000003 */
[----:B------:R-:W-:-:S05]  /*4950*/  IMAD R0, R0, R31, R21 ;  /* 0x0000001f00007224 */ /* 0x000fca00078e0215 */
[----:B------:R-:W-:Y:S02]  /*4960*/  SEL R61, R5, R0, !P0 ;  /* 0x00000000053d7207 */ /* 0x000fe40004000000 */
[----:B------:R-:W-:-:S07]  /*4970*/  SEL R0, R0, R5, !P0 ;  /* 0x0000000500007207 */ /* 0x000fce0004000000 */
.L_x_98:
[----:B------:R-:W-:Y:S01]  /*4980*/  LOP3.LUT P0, RZ, R3, 0xff, RZ, 0xc0, !PT ;  /* 0x000000ff03ff7812 */ /* 0x000fe2000780c0ff */
[----:B------:R-:W-:-:S12]  /*4990*/  IMAD.MOV.U32 R60, RZ, RZ, R0 ;  /* 0x000000ffff3c7224 */ /* 0x000fd800078e0000 */
[----:B------:R-:W-:Y:S05]  /*49a0*/  @P0 BRA `(.L_x_101) ;  /* 0xffffffc800940947 */ /* 0x000fea000383ffff */
[----:B------:R-:W-:Y:S05]  /*49b0*/  EXIT ;  /* 0x000000000000794d */ /* 0x000fea0003800000 */
.L_x_8:
        /* <DEDUP_REMOVED lines=26> */
.L_x_103:
[----:B------:R-:W0:Y:S01]  /*4b60*/  LDC.64 R28, c[0x0][0x640] ;  /* 0x00019000ff1c7b82 */ /* 0x000e220000000a00 */
[-CC-:B------:R-:W-:Y:S01]  /*4b70*/  SHF.R.U64 R22, R12, R6.reuse, R13.reuse ;  /* 0x000000060c167219 */ /* 0x180fe2000000120d */
[----:B------:R-:W-:Y:S01]  /*4b80*/  IMAD.MOV.U32 R30, RZ, RZ, 0x1 ;  /* 0x00000001ff1e7424 */ /* 0x000fe200078e00ff */
[----:B------:R-:W-:Y:S02]  /*4b90*/  SHF.R.U32.HI R6, RZ, R6, R13 ;  /* 0x00000006ff067219 */ /* 0x000fe4000001160d */
        /* <DEDUP_REMOVED lines=8> */
[----:B------:R-:W-:Y:S01]  /*4c20*/  IMAD.IADD R9, R9, 0x1, R11 ;  /* 0x0000000109097824 */ /* 0x000fe200078e020b */
[----:B0-----:R-:W-:-:S04]  /*4c30*/  ISETP.NE.U32.AND P0, PT, R28, RZ, PT ;  /* 0x000000ff1c00720c */ /* 0x001fc80003f05070 */
[----:B------:R-:W-:Y:S02]  /*4c40*/  ISETP.NE.AND.EX P0, PT, R29, RZ, PT, P0 ;  /* 0x000000ff1d00720c */ /* 0x000fe40003f05300 */
[----:B------:R-:W0:Y:S01]  /*4c50*/  LDC R20, c[0x0][0x600] ;  /* 0x00018000ff147b82 */ /* 0x000e220000000800 */
[-CC-:B-1----:R-:W-:Y:S01]  /*4c60*/  SHF.R.U64 R14, R8, R10.reuse, R9.reuse ;  /* 0x0000000a080e7219 */ /* 0x182fe20000001209 */
[----:B------:R-:W-:Y:S01]  /*4c70*/  IMAD.MOV.U32 R8, RZ, RZ, -0x1 ;  /* 0xffffffffff087424 */ /* 0x000fe200078e00ff */
[----:B------:R-:W-:-:S05]  /*4c80*/  SHF.R.U32.HI R9, RZ, R10, R9 ;  /* 0x0000000aff097219 */ /* 0x000fca0000011609 */
[----:B------:R-:W1:Y:S01]  /*4c90*/  LDC R26, c[0x0][0x648] ;  /* 0x00019200ff1a7b82 */ /* 0x000e620000000800 */
[-CC-:B--2---:R-:W-:Y:S02]  /*4ca0*/  SHF.R.U64 R21, R14, R12.reuse, R9.reuse ;  /* 0x0000000c0e157219 */ /* 0x184fe40000001209 */
[----:B------:R-:W-:-:S05]  /*4cb0*/  SHF.R.U32.HI R6, RZ, R12, R9 ;  /* 0x0000000cff067219 */ /* 0x000fca0000011609 */
[----:B------:R-:W2:Y:S01]  /*4cc0*/  LDC R27, c[0x0][0x638] ;  /* 0x00018e00ff1b7b82 */ /* 0x000ea20000000800 */
[-C--:B---3--:R-:W-:Y:S02]  /*4cd0*/  SHF.L.U32 R8, R8, R25.reuse, RZ ;  /* 0x0000001908087219 */ /* 0x088fe400000006ff */
[-CC-:B------:R-:W-:Y:S02]  /*4ce0*/  SHF.R.U64 R23, R21, R25.reuse, R6.reuse ;  /* 0x0000001915177219 */ /* 0x180fe40000001206 */
[----:B------:R-:W-:Y:S02]  /*4cf0*/  LOP3.LUT R32, RZ, R8, RZ, 0x33, !PT ;  /* 0x00000008ff207212 */ /* 0x000fe400078e33ff */
[----:B------:R-:W-:Y:S01]  /*4d00*/  SHF.R.U32.HI R9, RZ, R25, R6 ;  /* 0x00000019ff097219 */ /* 0x000fe20000011606 */
[----:B------:R-:W3:Y:S01]  /*4d10*/  LDC R31, c[0x0][0x610] ;  /* 0x00018400ff1f7b82 */ /* 0x000ee20000000800 */
[----:B------:R-:W-:Y:S01]  /*4d20*/  IMAD.MOV.U32 R8, RZ, RZ, R23 ;  /* 0x000000ffff087224 */ /* 0x000fe200078e0017 */
[----:B------:R-:W-:Y:S06]  /*4d30*/  @!P0 BRA `(.L_x_104) ;  /* 0x0000000000288947 */ /* 0x000fec0003800000 */
        /* <DEDUP_REMOVED lines=10> */
.L_x_104:
[----:B------:R-:W-:Y:S02]  /*4de0*/  ISETP.NE.AND P0, PT, R2, 0x1, PT ;  /* 0x000000010200780c */ /* 0x000fe40003f05270 */
[----:B-1----:R-:W-:Y:S01]  /*4df0*/  SHF.R.U64 R6, R8, R26, R9 ;  /* 0x0000001a08067219 */ /* 0x002fe20000001209 */
[----:B0-----:R-:W-:Y:S01]  /*4e00*/  VIADD R9, R20, 0xffffffff ;  /* 0xffffffff14097836 */ /* 0x001fe20000000000 */
[----:B------:R-:W-:Y:S02]  /*4e10*/  SHF.L.U32 R30, R30, R25, RZ ;  /* 0x000000191e1e7219 */ /* 0x000fe400000006ff */
[----:B------:R-:W-:Y:S01]  /*4e20*/  LOP3.LUT R5, R21, R32, RZ, 0xc0, !PT ;  /* 0x0000002015057212 */ /* 0x000fe200078ec0ff */
[----:B------:R-:W-:-:S04]  /*4e30*/  IMAD.MOV R8, RZ, RZ, -R6 ;  /* 0x000000ffff087224 */ /* 0x000fc800078e0a06 */
[----:B------:R-:W-:Y:S01]  /*4e40*/  IMAD R6, R30, R6, R5 ;  /* 0x000000061e067224 */ /* 0x000fe200078e0205 */
[----:B------:R-:W-:Y:S01]  /*4e50*/  LOP3.LUT R5, R14, R9, RZ, 0xc0, !PT ;  /* 0x000000090e057212 */ /* 0x000fe200078ec0ff */
[----:B------:R-:W-:Y:S02]  /*4e60*/  @P0 IMAD R3, R7, R24, R4 ;  /* 0x0000001807030224 */ /* 0x000fe400078e0204 */
[----:B--2---:R-:W-:Y:S02]  /*4e70*/  IMAD R4, R8, R27, R23 ;  /* 0x0000001b08047224 */ /* 0x004fe400078e0217 */
[----:B---3--:R-:W-:Y:S02]  /*4e80*/  IMAD R3, R6, R31, R3 ;  /* 0x0000001f06037224 */ /* 0x008fe400078e0203 */
[----:B------:R-:W-:Y:S02]  /*4e90*/  IMAD R4, R4, R20, R5 ;  /* 0x0000001404047224 */ /* 0x000fe400078e0205 */
[----:B------:R-:W-:-:S02]  /*4ea0*/  IMAD.MOV.U32 R8, RZ, RZ, 0x1 ;  /* 0x00000001ff087424 */ /* 0x000fc400078e00ff */
[----:B------:R-:W-:Y:S01]  /*4eb0*/  IMAD.MOV.U32 R6, RZ, RZ, R22 ;  /* 0x000000ffff067224 */ /* 0x000fe200078e0016 */
[----:B------:R-:W-:Y:S02]  /*4ec0*/  SEL R20, R4, R3, !P0 ;  /* 0x0000000304147207 */ /* 0x000fe40004000000 */
[----:B------:R-:W-:-:S07]  /*4ed0*/  SEL R21, R3, R4, !P0 ;  /* 0x0000000403157207 */ /* 0x000fce0004000000 */
.L_x_102:
[----:B------:R-:W-:-:S08]  /*4ee0*/  NOP ;  /* 0x0000000000007918 */ /* 0x000fd00000000000 */
[----:B------:R-:W0:-:S00]  /*4ef0*/  USETMAXREG.DEALLOC.CTAPOOL 0x28 ;  /* 0x00000028000079c8 */ /* 0x000e0000080e0500 */
[----:B0-----:R-:W-:-:S13]  /*4f00*/  ISETP.NE.AND P0, PT, R0, RZ, PT ;  /* 0x000000ff0000720c */ /* 0x001fda0003f05270 */
[----:B------:R-:W-:Y:S05]  /*4f10*/  @P0 EXIT ;  /* 0x000000000000094d */ /* 0x000fea0003800000 */
[----:B------:R-:W-:Y:S01]  /*4f20*/  LOP3.LUT P0, RZ, R8, 0xff, RZ, 0xc0, !PT ;  /* 0x000000ff08ff7812 */ /* 0x000fe2000780c0ff */
[----:B------:R-:W-:Y:S02]  /*4f30*/  IMAD.MOV.U32 R0, RZ, RZ, 0x1 ;  /* 0x00000001ff007424 */ /* 0x000fe400078e00ff */
[----:B------:R-:W-:-:S10]  /*4f40*/  IMAD.MOV.U32 R3, RZ, RZ, RZ ;  /* 0x000000ffff037224 */ /* 0x000fd400078e00ff */
[----:B------:R-:W-:Y:S05]  /*4f50*/  @!P0 BRA `(.L_x_105) ;  /* 0x0000000c00448947 */ /* 0x000fea0003800000 */
[----:B------:R-:W0:Y:S01]  /*4f60*/  LDC R0, c[0x0][0x28c] ;  /* 0x0000a300ff007b82 */ /* 0x000e220000000800 */
[----:B------:R-:W1:Y:S01]  /*4f70*/  S2R R12, SR_CgaCtaId ;  /* 0x00000000000c7919 */ /* 0x000e620000008800 */
[----:B------:R-:W-:Y:S01]  /*4f80*/  ULDC UR5, c[0x0][0x600] ;  /* 0x0001800000057ab9 */ /* 0x000fe20000000800 */
[----:B------:R-:W-:Y:S01]  /*4f90*/  ULDC UR4, c[0x0][0xc] ;  /* 0x0000030000047ab9 */ /* 0x000fe20000000800 */
[----:B------:R-:W-:Y:S01]  /*4fa0*/  UIADD3 UR16, UR5, -0x1, URZ ;  /* 0xffffffff05107890 */ /* 0x000fe2000fffe03f */
[----:B------:R-:W-:Y:S01]  /*4fb0*/  BSSY B0, `(.L_x_105) ;  /* 0x00000cb000007945 */ /* 0x000fe20003800000 */
[----:B------:R-:W-:Y:S01]  /*4fc0*/  ULDC UR6, c[0x0][0x658] ;  /* 0x0001960000067ab9 */ /* 0x000fe20000000800 */
[----:B------:R-:W-:Y:S01]  /*4fd0*/  ULDC UR5, c[0x0][0x10] ;  /* 0x0000040000057ab9 */ /* 0x000fe20000000800 */
[----:B------:R-:W-:Y:S01]  /*4fe0*/  UMOV UR7, 0xffffffff ;  /* 0xffffffff00077882 */ /* 0x000fe20000000000 */
[----:B------:R-:W-:Y:S01]  /*4ff0*/  UMOV UR8, 0x1 ;  /* 0x0000000100087882 */ /* 0x000fe20000000000 */
[----:B------:R-:W-:Y:S01]  /*5000*/  UIMAD.WIDE.U32 UR4, UR4, UR5, URZ ;  /* 0x00000005040472a5 */ /* 0x000fe2000f8e003f */
[----:B------:R-:W-:Y:S01]  /*5010*/  IMAD.MOV.U32 R9, RZ, RZ, 0x1 ;  /* 0x00000001ff097424 */ /* 0x000fe200078e00ff */
[----:B------:R-:W-:Y:S01]  /*5020*/  USHF.L.U32 UR7, UR7, UR6, URZ ;  /* 0x0000000607077299 */ /* 0x000fe2000800063f */
[----:B------:R-:W-:Y:S01]  /*5030*/  LOP3.LUT R8, R19, 0x2, RZ, 0xfc, !PT ;  /* 0x0000000213087812 */ /* 0x000fe200078efcff */
[----:B------:R-:W-:-:S02]  /*5040*/  USHF.L.U32 UR18, UR8, UR6, URZ ;  /* 0x0000000608127299 */ /* 0x000fc4000800063f */
[----:B------:R-:W-:Y:S01]  /*5050*/  ULOP3.LUT UR17, URZ, UR7, URZ, 0x33, !UPT ;  /* 0x000000073f117292 */ /* 0x000fe2000f8e333f */
[----:B------:R-:W-:Y:S01]  /*5060*/  ULDC UR6, c[0x0][0x14] ;  /* 0x0000050000067ab9 */ /* 0x000fe20000000800 */
[----:B------:R-:W-:Y:S01]  /*5070*/  ULDC.64 UR22, c[0x0][0x198] ;  /* 0x0000660000167ab9 */ /* 0x000fe20000000a00 */
[----:B------:R-:W-:Y:S02]  /*5080*/  UIMAD.WIDE.U32 UR20, UR4, UR6, URZ ;  /* 0x00000006041472a5 */ /* 0x000fe4000f8e003f */
[----:B------:R-:W-:Y:S01]  /*5090*/  UIMAD UR13, UR5, UR6, URZ ;  /* 0x00000006050d72a4 */ /* 0x000fe2000f8e023f */
[----:B0-----:R-:W-:-:S03]  /*50a0*/  VIADD R0, R0, 0x1f ;  /* 0x0000001f00007836 */ /* 0x001fc60000000000 */
[----:B------:R-:W-:Y:S02]  /*50b0*/  UIADD3 UR13, UR21, UR13, URZ ;  /* 0x0000000d150d7290 */ /* 0x000fe4000fffe03f */
[----:B------:R-:W-:-:S04]  /*50c0*/  SHF.R.S32.HI R3, RZ, 0x1f, R0 ;  /* 0x0000001fff037819 */ /* 0x000fc80000011400 */
[----:B------:R-:W-:Y:S01]  /*50d0*/  LEA.HI R10, R3, R0, RZ, 0x5 ;  /* 0x00000000030a7211 */ /* 0x000fe200078f28ff */
[C---:B-1----:R-:W-:Y:S02]  /*50e0*/  IMAD.SHL.U32 R11, R12.reuse, 0x10, RZ ;  /* 0x000000100c0b7824 */ /* 0x042fe400078e00ff */
[----:B------:R-:W-:Y:S01]  /*50f0*/  IMAD.SHL.U32 R12, R12, 0x200, RZ ;  /* 0x000002000c0c7824 */ /* 0x000fe200078e00ff */
[----:B------:R-:W-:Y:S01]  /*5100*/  SHF.R.S32.HI R10, RZ, 0x5, R10 ;  /* 0x00000005ff0a7819 */ /* 0x000fe2000001140a */
[----:B------:R-:W-:Y:S01]  /*5110*/  IMAD.MOV.U32 R0, RZ, RZ, 0x1 ;  /* 0x00000001ff007424 */ /* 0x000fe200078e00ff */
[----:B------:R-:W-:Y:S01]  /*5120*/  LOP3.LUT R11, R11, 0x30, RZ, 0xc0, !PT ;  /* 0x000000300b0b7812 */ /* 0x000fe200078ec0ff */
[----:B------:R-:W-:Y:S01]  /*5130*/  IMAD.MOV.U32 R3, RZ, RZ, RZ ;  /* 0x000000ffff037224 */ /* 0x000fe200078e00ff */
[----:B------:R-:W-:Y:S01]  /*5140*/  LOP3.LUT R12, R12, 0x600, RZ, 0xc0, !PT ;  /* 0x000006000c0c7812 */ /* 0x000fe200078ec0ff */
[----:B------:R-:W-:-:S07]  /*5150*/  VIADD R13, R10, 0x1 ;  /* 0x000000010a0d7836 */ /* 0x000fce0000000000 */
.L_x_116:
[----:B------:R-:W-:-:S03]  /*5160*/  UMOV UR4, 0xffffffff ;  /* 0xffffffff00047882 */ /* 0x000fc60000000000 */
[----:B------:R-:W-:Y:S05]  /*5170*/  BRA.DIV UR4, `(.L_x_106) ;  /* 0x00000016049c7947 */ /* 0x000fea000b800000 */
[----:B------:R-:W-:-:S13]  /*5180*/  ELECT P6, URZ, PT ;  /* 0x00000000003f782f */ /* 0x000fda00038c0000 */
.L_x_141:
[----:B------:R-:W0:Y:S01]  /*5190*/  LDC R4, c[0x0][0x28c] ;  /* 0x0000a300ff047b82 */ /* 0x000e220000000800 */
[----:B------:R-:W-:Y:S01]  /*51a0*/  BSSY B1, `(.L_x_107) ;  /* 0x0000038000017945 */ /* 0x000fe20003800000 */
[----:B0-----:R-:W-:-:S13]  /*51b0*/  ISETP.LT.OR P6, PT, R4, 0x1, !P6 ;  /* 0x000000010400780c */ /* 0x001fda00077c1670 */
[----:B------:R-:W-:Y:S05]  /*51c0*/  @P6 BRA `(.L_x_108) ;  /* 0x0000000000d46947 */ /* 0x000fea0003800000 */
[----:B------:R-:W-:Y:S02]  /*51d0*/  IMAD.SHL.U32 R21, R21, 0x80, RZ ;  /* 0x0000008015157824 */ /* 0x000fe400078e00ff */
[----:B------:R-:W-:Y:S02]  /*51e0*/  IMAD R20, R20, 0x40, R11 ;  /* 0x0000004014147824 */ /* 0x000fe400078e020b */
[----:B------:R-:W-:Y:S02]  /*51f0*/  IMAD.MOV.U32 R24, RZ, RZ, RZ ;  /* 0x000000ffff187224 */ /* 0x000fe400078e00ff */
[----:B------:R-:W-:Y:S02]  /*5200*/  IMAD.MOV.U32 R4, RZ, RZ, R13 ;  /* 0x000000ffff047224 */ /* 0x000fe400078e000d */
[----:B------:R-:W-:Y:S02]  /*5210*/  IMAD.MOV.U32 R5, RZ, RZ, R0 ;  /* 0x000000ffff057224 */ /* 0x000fe400078e0000 */
[----:B------:R-:W-:-:S07]  /*5220*/  IMAD.MOV.U32 R7, RZ, RZ, R3 ;  /* 0x000000ffff077224 */ /* 0x000fce00078e0003 */
.L_x_111:
[----:B------:R-:W0:Y:S01]  /*5230*/  S2R R15, SR_CgaCtaId ;  /* 0x00000000000f7919 */ /* 0x000e220000008800 */
[----:B------:R-:W-:Y:S02]  /*5240*/  MOV R14, 0x400 ;  /* 0x00000400000e7802 */ /* 0x000fe40000000f00 */
[----:B------:R-:W-:Y:S02]  /*5250*/  LOP3.LUT P1, RZ, R18, 0x7f, RZ, 0xc0, !PT ;  /* 0x0000007f12ff7812 */ /* 0x000fe4000782c0ff */
[----:B0-----:R-:W-:Y:S02]  /*5260*/  LEA R22, R15, R14, 0x18 ;  /* 0x0000000e0f167211 */ /* 0x001fe400078ec0ff */
[----:B------:R-:W-:-:S09]  /*5270*/  SHF.L.U32 R14, R5, 0x1f, RZ ;  /* 0x0000001f050e7819 */ /* 0x000fd200000006ff */
[----:B------:R-:W0:Y:S01]  /*5280*/  @!P1 LDC R15, c[0x0][0x500] ;  /* 0x00014000ff0f9b82 */ /* 0x000e220000000800 */
[----:B------:R-:W-:-:S04]  /*5290*/  IMAD R23, R7, 0x8, R22 ;  /* 0x0000000807177824 */ /* 0x000fc800078e0216 */
[----:B------:R-:W1:Y:S02]  /*52a0*/  SYNCS.PHASECHK.TRANS64.TRYWAIT P0, [R23+URZ+0x90], R14 ;  /* 0x0000900e170075a7 */ /* 0x000e64000800017f */
[----:B-1----:R-:W-:Y:S05]  /*52b0*/  @!P0 BRA `(.L_x_109) ;  /* 0x00000014006c8947 */ /* 0x002fea0003800000 */
.L_x_142:
[----:B-1----:R-:W-:Y:S01]  /*52c0*/  PRMT R14, R8, 0x9910, RZ ;  /* 0x00009910080e7816 */ /* 0x002fe200000000ff */
[----:B0-----:R0:W-:Y:S03]  /*52d0*/  @!P1 SYNCS.ARRIVE.TRANS64 RZ, [R23+URZ], R15 ;  /* 0x0000000f17ff99a7 */ /* 0x0011e6000800003f */
[----:B------:R-:W-:-:S13]  /*52e0*/  ISETP.NE.AND P0, PT, R14, 0x2, PT ;  /* 0x000000020e00780c */ /* 0x000fda0003f05270 */
[----:B0-----:R-:W-:Y:S05]  /*52f0*/  @P0 BRA `(.L_x_110) ;  /* 0x0000000000040947 */ /* 0x001fea0003800000 */
[----:B------:R-:W-:Y:S01]  /*5300*/  BPT.TRAP 0x1 ;  /* 0x000000040000795c */ /* 0x000fe20000300000 */
.L_x_110:
[----:B------:R-:W-:Y:S01]  /*5310*/  IMAD R14, R7, 0x800, R12 ;  /* 0x00000800070e7824 */ /* 0x000fe200078e020c */
[----:B------:R-:W-:Y:S01]  /*5320*/  R2UR UR9, R23 ;  /* 0x00000000170972ca */ /* 0x000fe200000e0000 */
[--C-:B------:R-:W-:Y:S01]  /*5330*/  IMAD R15, R7, 0x2000, R22.reuse ;  /* 0x00002000070f7824 */ /* 0x100fe200078e0216 */
[----:B------:R-:W-:Y:S01]  /*5340*/  UIADD3 UR4, UP0, UR22, 0xf0, URZ ;  /* 0x000000f016047890 */ /* 0x000fe2000ff1e03f */
[----:B------:R-:W-:Y:S01]  /*5350*/  IMAD R14, R14, 0x2, R22 ;  /* 0x000000020e0e7824 */ /* 0x000fe200078e0216 */
[----:B------:R-:W-:Y:S01]  /*5360*/  R2UR UR11, R21 ;  /* 0x00000000150b72ca */ /* 0x000fe200000e0000 */
[----:B------:R-:W-:Y:S01]  /*5370*/  VIADD R4, R4, 0xffffffff ;  /* 0xffffffff04047836 */ /* 0x000fe20000000000 */
[----:B------:R-:W-:Y:S01]  /*5380*/  R2UR UR5, R15 ;  /* 0x000000000f0572ca */ /* 0x000fe200000e0000 */
[----:B------:R-:W-:Y:S01]  /*5390*/  UIADD3 UR24, UP1, UR22, 0x1f0, URZ ;  /* 0x000001f016187890 */ /* 0x000fe2000ff3e03f */
[----:B------:R-:W-:Y:S01]  /*53a0*/  R2UR UR8, R14 ;  /* 0x000000000e0872ca */ /* 0x000fe200000e0000 */
[----:B------:R-:W-:Y:S01]  /*53b0*/  VIADD R7, R7, 0x1 ;  /* 0x0000000107077836 */ /* 0x000fe20000000000 */
[----:B------:R-:W-:Y:S01]  /*53c0*/  R2UR UR10, R24 ;  /* 0x00000000180a72ca */ /* 0x000fe200000e0000 */
[----:B------:R-:W-:Y:S01]  /*53d0*/  UIADD3.X UR25, URZ, UR23, URZ, UP1, !UPT ;  /* 0x000000173f197290 */ /* 0x000fe20008ffe43f */
[----:B------:R-:W-:Y:S01]  /*53e0*/  R2UR UR12, R6 ;  /* 0x00000000060c72ca */ /* 0x000fe200000e0000 */
[----:B------:R-:W-:Y:S01]  /*53f0*/  UMOV UR6, 0x0 ;  /* 0x0000000000067882 */ /* 0x000fe20000000000 */
[----:B------:R-:W-:Y:S01]  /*5400*/  R2UR UR19, R20 ;  /* 0x00000000141372ca */ /* 0x000fe200000e0000 */
[----:B------:R-:W-:Y:S01]  /*5410*/  UMOV UR7, 0x10000000 ;  /* 0x1000000000077882 */ /* 0x000fe20000000000 */
[----:B------:R-:W-:Y:S01]  /*5420*/  ISETP.GT.AND P1, PT, R4, 0x1, PT ;  /* 0x000000010400780c */ /* 0x000fe20003f24270 */
[----:B------:R-:W-:Y:S01]  /*5430*/  UMOV UR26, 0xf0000 ;  /* 0x000f0000001a7882 */ /* 0x000fe20000000000 */
[C---:B------:R-:W-:Y:S01]  /*5440*/  ISETP.NE.AND P0, PT, R7.reuse, 0x12, PT ;  /* 0x000000120700780c */ /* 0x040fe20003f05270 */
[----:B------:R-:W-:Y:S01]  /*5450*/  UIADD3 UR14, UR5, 0x200, URZ ;  /* 0x00000200050e7890 */ /* 0x000fe2000fffe03f */
[----:B------:R-:W-:Y:S01]  /*5460*/  VIADD R24, R24, 0x20 ;  /* 0x0000002018187836 */ /* 0x000fe20000000000 */
[----:B------:R-:W-:Y:S01]  /*5470*/  UIADD3.X UR5, URZ, UR23, URZ, UP0, !UPT ;  /* 0x000000173f057290 */ /* 0x000fe200087fe43f */
[----:B------:R-:W-:Y:S01]  /*5480*/  SEL R14, RZ, 0x1, P0 ;  /* 0x00000001ff0e7807 */ /* 0x000fe20000000000 */
[----:B------:R-:W-:Y:S01]  /*5490*/  UIADD3 UR15, UR8, 0x24200, URZ ;  /* 0x00024200080f7890 */ /* 0x000fe2000fffe03f */
[----:B------:R-:W-:-:S02]  /*54a0*/  SEL R7, R7, RZ, P0 ;  /* 0x000000ff07077207 */ /* 0x000fc40000000000 */
[----:B------:R-:W-:Y:S01]  /*54b0*/  UMOV UR8, UR14 ;  /* 0x0000000e00087c82 */ /* 0x000fe20008000000 */
[----:B------:R-:W-:-:S03]  /*54c0*/  LOP3.LUT R5, R5, R14, RZ, 0x3c, !PT ;  /* 0x0000000e05057212 */ /* 0x000fc600078e3cff */
[----:B------:R0:W-:Y:S02]  /*54d0*/  UTMALDG.3D [UR8], [UR4], desc[UR6] ;  /* 0x00000608040075b4 */ /* 0x0001e40008011000 */
[----:B0-----:R-:W-:Y:S01]  /*54e0*/  UMOV UR8, UR15 ;  /* 0x0000000f00087c82 */ /* 0x001fe20008000000 */
[----:B------:R-:W-:Y:S02]  /*54f0*/  UMOV UR11, UR19 ;  /* 0x00000013000b7c82 */ /* 0x000fe40008000000 */
[----:B------:R0:W-:Y:S02]  /*5500*/  UTMALDG.3D.MULTICAST [UR8], [UR24], UR26, desc[UR6] ;  /* 0x00000608180073b4 */ /* 0x0001e4000801181a */
[----:B0-----:R-:W-:Y:S05]  /*5510*/  @P1 BRA `(.L_x_111) ;  /* 0xfffffffc00441947 */ /* 0x001fea000383ffff */
.L_x_108:
[----:B------:R-:W-:Y:S05]  /*5520*/  BSYNC B1 ;  /* 0x0000000000017941 */ /* 0x000fea0003800000 */
.L_x_107:
[----:B------:R-:W-:Y:S01]  /*5530*/  LOP3.LUT P1, RZ, R9, 0xff, RZ, 0xc0, !PT ;  /* 0x000000ff09ff7812 */ /* 0x000fe2000782c0ff */
[C---:B------:R-:W-:Y:S01]  /*5540*/  IMAD.IADD R6, R10.reuse, 0x1, R3 ;  /* 0x000000010a067824 */ /* 0x040fe200078e0203 */
[----:B------:R-:W-:Y:S01]  /*5550*/  ULDC.64 UR4, c[0x0][0x650] ;  /* 0x0001940000047ab9 */ /* 0x000fe20000000a00 */
[----:B------:R-:W-:Y:S01]  /*5560*/  ISETP.GE.U32.AND P2, PT, R10, 0x12, PT ;  /* 0x000000120a00780c */ /* 0x000fe20003f46070 */
[----:B------:R-:W-:Y:S01]  /*5570*/  BSSY B1, `(.L_x_112) ;  /* 0x000006c000017945 */ /* 0x000fe20003800000 */
[----:B------:R-:W-:Y:S01]  /*5580*/  IMAD.MOV.U32 R21, RZ, RZ, -0x1 ;  /* 0xffffffffff157424 */ /* 0x000fe200078e00ff */
[----:B------:R-:W-:Y:S01]  /*5590*/  ISETP.GT.U32.AND P0, PT, R6, 0x11, PT ;  /* 0x000000110600780c */ /* 0x000fe20003f04070 */
[----:B------:R-:W-:Y:S01]  /*55a0*/  IMAD.MOV.U32 R20, RZ, RZ, -0x1 ;  /* 0xffffffffff147424 */ /* 0x000fe200078e00ff */
[----:B------:R-:W-:Y:S02]  /*55b0*/  PRMT R9, RZ, 0x7610, R9 ;  /* 0x00007610ff097816 */ /* 0x000fe40000000009 */
[----:B------:R-:W-:-:S03]  /*55c0*/  ISETP.LT.U32.AND P0, PT, R10, 0x12, P0 ;  /* 0x000000120a00780c */ /* 0x000fc60000701070 */
[----:B------:R-:W0:Y:S01]  /*55d0*/  @P1 S2R R5, SR_CgaCtaId ;  /* 0x0000000000051919 */ /* 0x000e220000008800 */
[----:B------:R-:W-:-:S04]  /*55e0*/  @P1 MOV R4, 0x400 ;  /* 0x0000040000041802 */ /* 0x000fc80000000f00 */
[----:B0-----:R-:W-:Y:S01]  /*55f0*/  @P1 LEA R3, R5, R4, 0x18 ;  /* 0x0000000405031211 */ /* 0x001fe200078ec0ff */
[----:B------:R-:W-:-:S03]  /*5600*/  IMAD.WIDE.U32 R4, R6, 0x38e38e39, RZ ;  /* 0x38e38e3906047825 */ /* 0x000fc600078e00ff */
[----:B------:R0:W-:Y:S01]  /*5610*/  @P1 SYNCS.ARRIVE.TRANS64.A1T0 RZ, [R3+URZ+0x138], RZ ;  /* 0x000138ff03ff19a7 */ /* 0x0001e2000810003f */
[----:B------:R-:W-:Y:S02]  /*5620*/  IADD3 R16, P1, R16, UR20, RZ ;  /* 0x0000001410107c10 */ /* 0x000fe4000ff3e0ff */
[----:B------:R-:W-:Y:S02]  /*5630*/  SHF.R.U32.HI R5, RZ, 0x2, R5 ;  /* 0x00000002ff057819 */ /* 0x000fe40000011605 */
[----:B------:R-:W-:Y:S02]  /*5640*/  IADD3.X R17, R17, UR13, RZ, P1, !PT ;  /* 0x0000000d11117c10 */ /* 0x000fe40008ffe4ff */
[----:B------:R-:W-:Y:S02]  /*5650*/  PRMT R4, RZ, 0x7610, R4 ;  /* 0x00007610ff047816 */ /* 0x000fe40000000004 */
[----:B0-----:R-:W-:Y:S02]  /*5660*/  SEL R3, RZ, 0x1, !P0 ;  /* 0x00000001ff037807 */ /* 0x001fe40004000000 */
[----:B------:R-:W-:-:S02]  /*5670*/  ISETP.GE.U32.AND P0, PT, R16, UR4, PT ;  /* 0x0000000410007c0c */ /* 0x000fc4000bf06070 */
[----:B------:R-:W-:Y:S01]  /*5680*/  LOP3.LUT R0, R0, R3, RZ, 0x3c, !PT ;  /* 0x0000000300007212 */ /* 0x000fe200078e3cff */
[----:B------:R-:W-:Y:S01]  /*5690*/  IMAD R3, R5, -0x12, R6 ;  /* 0xffffffee05037824 */ /* 0x000fe200078e0206 */
[----:B------:R-:W-:Y:S01]  /*56a0*/  ISETP.GE.U32.AND.EX P0, PT, R17, UR5, PT, P0 ;  /* 0x0000000511007c0c */ /* 0x000fe2000bf06100 */
[----:B------:R-:W-:Y:S01]  /*56b0*/  IMAD.MOV.U32 R6, RZ, RZ, -0x1 ;  /* 0xffffffffff067424 */ /* 0x000fe200078e00ff */
[----:B------:R-:W-:-:S11]  /*56c0*/  @P2 LOP3.LUT R0, R0, 0x1, R5, 0x78, !PT ;  /* 0x0000000100002812 */ /* 0x000fd600078e7805 */
[----:B------:R-:W-:Y:S05]  /*56d0*/  @P0 BRA `(.L_x_113) ;  /* 0x0000000400540947 */ /* 0x000fea0003800000 */
[----:B------:R-:W0:Y:S01]  /*56e0*/  S2R R15, SR_CTAID.X ;  /* 0x00000000000f7919 */ /* 0x000e220000002500 */
[----:B------:R-:W-:Y:S01]  /*56f0*/  ULDC.64 UR4, c[0x0][0x628] ;  /* 0x00018a0000047ab9 */ /* 0x000fe20000000a00 */
[----:B------:R-:W-:Y:S01]  /*5700*/  ULDC UR7, c[0x0][0x630] ;  /* 0x00018c0000077ab9 */ /* 0x000fe20000000800 */
[----:B------:R-:W-:Y:S01]  /*5710*/  ISETP.NE.U32.AND P0, PT, RZ, UR4, PT ;  /* 0x00000004ff007c0c */ /* 0x000fe2000bf05070 */
[----:B------:R-:W1:Y:S01]  /*5720*/  S2R R20, SR_CTAID.Y ;  /* 0x0000000000147919 */ /* 0x000e620000002600 */
[----:B------:R-:W-:Y:S01]  /*5730*/  ULDC UR8, c[0x0][0x150] ;  /* 0x0000540000087ab9 */ /* 0x000fe20000000800 */
[----:B------:R-:W-:Y:S01]  /*5740*/  IMAD.MOV.U32 R4, RZ, RZ, R16 ;  /* 0x000000ffff047224 */ /* 0x000fe200078e0010 */
[----:B------:R-:W-:Y:S01]  /*5750*/  ISETP.NE.AND.EX P0, PT, RZ, UR5, PT, P0 ;  /* 0x00000005ff007c0c */ /* 0x000fe2000bf05300 */
[----:B------:R-:W-:Y:S01]  /*5760*/  IMAD.MOV.U32 R5, RZ, RZ, R17 ;  /* 0x000000ffff057224 */ /* 0x000fe200078e0011 */
[----:B0-----:R-:W-:-:S11]  /*5770*/  I2FP.F32.U32 R22, R15 ;  /* 0x0000000f00167245 */ /* 0x001fd60000201000 */
[----:B------:R-:W-:Y:S05]  /*5780*/  @!P0 BRA `(.L_x_114) ;  /* 0x0000000000288947 */ /* 0x000fea0003800000 */
[----:B------:R-:W-:Y:S02]  /*5790*/  ULDC UR6, c[0x0][0x634] ;  /* 0x00018d0000067ab9 */ /* 0x000fe40000000800 */
[----:B------:R-:W-:-:S05]  /*57a0*/  IADD3 R5, P0, R16, UR6, RZ ;  /* 0x0000000610057c10 */ /* 0x000fca000ff1e0ff */
[----:B------:R-:W-:-:S04]  /*57b0*/  IMAD.X R21, RZ, RZ, R17, P0 ;  /* 0x000000ffff157224 */ /* 0x000fc800000e0611 */
[----:B------:R-:W-:-:S04]  /*57c0*/  IMAD.WIDE.U32 R6, R21, UR4, RZ ;  /* 0x0000000415067c25 */ /* 0x000fc8000f8e00ff */
[----:B------:R-:W-:-:S04]  /*57d0*/  IMAD.WIDE.U32 R6, P0, R5, UR5, R6 ;  /* 0x0000000505067c25 */ /* 0x000fc8000f800006 */
[----:B------:R-:W-:-:S04]  /*57e0*/  IMAD.WIDE.U32 R4, R5, UR4, RZ ;  /* 0x0000000405047c25 */ /* 0x000fc8000f8e00ff */
[----:B------:R-:W-:Y:S01]  /*57f0*/  IMAD.MOV.U32 R4, RZ, RZ, R7 ;  /* 0x000000ffff047224 */ /* 0x000fe200078e0007 */
[----:B------:R-:W-:Y:S01]  /*5800*/  IADD3 RZ, P1, R5, R6, RZ ;  /* 0x0000000605ff7210 */ /* 0x000fe20007f3e0ff */
[----:B------:R-:W-:-:S04]  /*5810*/  IMAD.X R5, RZ, RZ, RZ, P0 ;  /* 0x000000ffff057224 */ /* 0x000fc800000e06ff */
[----:B------:R-:W-:-:S08]  /*5820*/  IMAD.WIDE.U32.X R4, R21, UR5, R4, P1 ;  /* 0x0000000515047c25 */ /* 0x000fd000088e0404 */
.L_x_114:
[--C-:B------:R-:W-:Y:S01]  /*5830*/  SHF.R.U64 R14, R4, UR7, R5.reuse ;  /* 0x00000007040e7c19 */ /* 0x100fe20008001205 */
[----:B------:R-:W-:Y:S01]  /*5840*/  FMUL R22, R22, UR8 ;  /* 0x0000000816167c20 */ /* 0x000fe20008400000 */
[----:B------:R-:W-:Y:S01]  /*5850*/  SHF.R.U32.HI R4, RZ, UR7, R5 ;  /* 0x00000007ff047c19 */ /* 0x000fe20008011605 */
[----:B------:R-:W0:Y:S01]  /*5860*/  LDC R6, c[0x0][0x144] ;  /* 0x00005100ff067b82 */ /* 0x000e220000000800 */
[----:B------:R-:W-:Y:S01]  /*5870*/  IADD3 R5, P0, RZ, -R14, RZ ;  /* 0x8000000eff057210 */ /* 0x000fe20007f1e0ff */
[----:B------:R-:W-:Y:S01]  /*5880*/  ULDC UR6, c[0x0][0x154] ;  /* 0x0000550000067ab9 */ /* 0x000fe20000000800 */
[----:B-1----:R-:W-:Y:S01]  /*5890*/  I2FP.F32.U32 R7, R20 ;  /* 0x0000001400077245 */ /* 0x002fe20000201000 */
[----:B------:R-:W1:Y:S01]  /*58a0*/  F2I.U32.TRUNC.NTZ R22, R22 ;  /* 0x0000001600167305 */ /* 0x000e62000020f000 */
[----:B------:R-:W-:Y:S01]  /*58b0*/  ULDC.64 UR4, c[0x0][0x620] ;  /* 0x0001880000047ab9 */ /* 0x000fe20000000a00 */
[----:B------:R-:W-:Y:S01]  /*58c0*/  IMAD.X R4, RZ, RZ, ~R4, P0 ;  /* 0x000000ffff047224 */ /* 0x000fe200000e0e04 */
[----:B------:R-:W-:Y:S01]  /*58d0*/  ISETP.NE.AND P2, PT, R2, 0x1, PT ;  /* 0x000000010200780c */ /* 0x000fe20003f45270 */
[----:B------:R-:W-:Y:S01]  /*58e0*/  FMUL R23, R7, UR6 ;  /* 0x0000000607177c20 */ /* 0x000fe20008400000 */
[----:B------:R-:W2:Y:S01]  /*58f0*/  LDC R25, c[0x0][0x148] ;  /* 0x00005200ff197b82 */ /* 0x000ea20000000800 */
[----:B------:R-:W-:Y:S01]  /*5900*/  IMAD R4, R4, UR4, RZ ;  /* 0x0000000404047c24 */ /* 0x000fe2000f8e02ff */
[----:B------:R-:W-:-:S02]  /*5910*/  ULDC.64 UR6, c[0x0][0x640] ;  /* 0x0001900000067ab9 */ /* 0x000fc40000000a00 */
[----:B------:R-:W-:Y:S01]  /*5920*/  ISETP.NE.U32.AND P0, PT, RZ, UR6, PT ;  /* 0x00000006ff007c0c */ /* 0x000fe2000bf05070 */
[----:B------:R-:W3:Y:S01]  /*5930*/  F2I.U32.TRUNC.NTZ R23, R23 ;  /* 0x0000001700177305 */ /* 0x000ee2000020f000 */
[C---:B------:R-:W-:Y:S02]  /*5940*/  IMAD R7, R5.reuse, UR5, R4 ;  /* 0x0000000505077c24 */ /* 0x040fe4000f8e0204 */
[----:B------:R-:W-:Y:S01]  /*5950*/  IMAD.WIDE.U32 R4, R5, UR4, R16 ;  /* 0x0000000405047c25 */ /* 0x000fe2000f8e0010 */
[----:B------:R-:W-:Y:S01]  /*5960*/  ULDC UR4, c[0x0][0x618] ;  /* 0x0001860000047ab9 */ /* 0x000fe20000000800 */
[----:B------:R-:W-:Y:S02]  /*5970*/  ISETP.NE.AND.EX P0, PT, RZ, UR7, PT, P0 ;  /* 0x00000007ff007c0c */ /* 0x000fe4000bf05300 */
[----:B------:R-:W-:Y:S02]  /*5980*/  IMAD.IADD R5, R5, 0x1, R7 ;  /* 0x0000000105057824 */ /* 0x000fe400078e0207 */
[----:B-1----:R-:W-:-:S03]  /*5990*/  IMAD.MOV R22, RZ, RZ, -R22 ;  /* 0x000000ffff167224 */ /* 0x002fc600078e0a16 */
[----:B------:R-:W-:Y:S01]  /*59a0*/  SHF.R.U64 R21, R4, UR4, R5 ;  /* 0x0000000404157c19 */ /* 0x000fe20008001205 */
[----:B0-----:R-:W-:Y:S01]  /*59b0*/  IMAD R15, R6, R22, R15 ;  /* 0x00000016060f7224 */ /* 0x001fe200078e020f */
[----:B------:R-:W-:Y:S01]  /*59c0*/  SHF.R.U32.HI R4, RZ, UR4, R5 ;  /* 0x00000004ff047c19 */ /* 0x000fe20008011605 */
[----:B------:R-:W-:Y:S01]  /*59d0*/  ULDC UR4, c[0x0][0x608] ;  /* 0x0001820000047ab9 */ /* 0x000fe20000000800 */
[----:B---3--:R-:W-:Y:S02]  /*59e0*/  IMAD.MOV R6, RZ, RZ, -R23 ;  /* 0x000000ffff067224 */ /* 0x008fe400078e0a17 */
[--C-:B------:R-:W-:Y:S02]  /*59f0*/  SHF.R.U64 R22, R21, UR4, R4.reuse ;  /* 0x0000000415167c19 */ /* 0x100fe40008001204 */
[----:B------:R-:W-:Y:S01]  /*5a00*/  SHF.R.U32.HI R5, RZ, UR4, R4 ;  /* 0x00000004ff057c19 */ /* 0x000fe20008011604 */
[----:B------:R-:W-:Y:S01]  /*5a10*/  ULDC UR4, c[0x0][0x658] ;  /* 0x0001960000047ab9 */ /* 0x000fe20000000800 */
[----:B--2---:R-:W-:-:S02]  /*5a20*/  @P2 IMAD R15, R25, R6, R20 ;  /* 0x00000006190f2224 */ /* 0x004fc400078e0214 */
[--C-:B------:R-:W-:Y:S02]  /*5a30*/  SHF.R.U64 R20, R22, UR4, R5.reuse ;  /* 0x0000000416147c19 */ /* 0x100fe40008001205 */
[----:B------:R-:W-:-:S03]  /*5a40*/  SHF.R.U32.HI R23, RZ, UR4, R5 ;  /* 0x00000004ff177c19 */ /* 0x000fc60008011605 */
[----:B------:R-:W-:Y:S02]  /*5a50*/  IMAD.MOV.U32 R6, RZ, RZ, R20 ;  /* 0x000000ffff067224 */ /* 0x000fe400078e0014 */
[----:B------:R-:W-:Y:S01]  /*5a60*/  IMAD.MOV.U32 R5, RZ, RZ, R23 ;  /* 0x000000ffff057224 */ /* 0x000fe200078e0017 */
[----:B------:R-:W-:Y:S06]  /*5a70*/  @!P0 BRA `(.L_x_115) ;  /* 0x00000000002c8947 */ /* 0x000fec0003800000 */
        /* <DEDUP_REMOVED lines=9> */
[----:B------:R-:W-:-:S04]  /*5b10*/  IMAD.WIDE.U32.X R4, R23, UR7, R4, P1 ;  /* 0x0000000717047c25 */ /* 0x000fc800088e0404 */
[----:B------:R-:W-:-:S07]  /*5b20*/  IMAD.MOV.U32 R6, RZ, RZ, R4 ;  /* 0x000000ffff067224 */ /* 0x000fce00078e0004 */
.L_x_115:
[----:B------:R-:W-:Y:S01]  /*5b30*/  ULDC UR4, c[0x0][0x648] ;  /* 0x0001920000047ab9 */ /* 0x000fe20000000800 */
[----:B------:R-:W-:Y:S01]  /*5b40*/  LOP3.LUT R4, R22, UR17, RZ, 0xc0, !PT ;  /* 0x0000001116047c12 */ /* 0x000fe2000f8ec0ff */
[----:B------:R-:W-:Y:S01]  /*5b50*/  ULDC UR5, c[0x0][0x610] ;  /* 0x0001840000057ab9 */ /* 0x000fe20000000800 */
[----:B------:R-:W-:Y:S01]  /*5b60*/  SHF.R.U64 R5, R6, UR4, R5 ;  /* 0x0000000406057c19 */ /* 0x000fe20008001205 */
[----:B------:R-:W-:Y:S01]  /*5b70*/  ULDC UR4, c[0x0][0x638] ;  /* 0x00018e0000047ab9 */ /* 0x000fe20000000800 */
[----:B------:R-:W-:-:S03]  /*5b80*/  LOP3.LUT R21, R21, UR16, RZ, 0xc0, !PT ;  /* 0x0000001015157c12 */ /* 0x000fc6000f8ec0ff */
[----:B------:R-:W-:Y:S02]  /*5b90*/  IMAD.MOV R7, RZ, RZ, -R5 ;  /* 0x000000ffff077224 */ /* 0x000fe400078e0a05 */
[----:B------:R-:W-:Y:S02]  /*5ba0*/  IMAD R4, R5, UR18, R4 ;  /* 0x0000001205047c24 */ /* 0x000fe4000f8e0204 */
[----:B------:R-:W-:Y:S01]  /*5bb0*/  IMAD R20, R7, UR4, R20 ;  /* 0x0000000407147c24 */ /* 0x000fe2000f8e0214 */
[----:B------:R-:W-:Y:S01]  /*5bc0*/  ULDC UR4, c[0x0][0x600] ;  /* 0x0001800000047ab9 */ /* 0x000fe20000000800 */
[----:B------:R-:W-:Y:S02]  /*5bd0*/  IMAD R15, R4, UR5, R15 ;  /* 0x00000005040f7c24 */ /* 0x000fe4000f8e020f */
[----:B------:R-:W-:Y:S02]  /*5be0*/  IMAD R6, R20, UR4, R21 ;  /* 0x0000000414067c24 */ /* 0x000fe4000f8e0215 */
[----:B------:R-:W-:-:S03]  /*5bf0*/  IMAD.MOV.U32 R4, RZ, RZ, 0x1 ;  /* 0x00000001ff047424 */ /* 0x000fc600078e00ff */
[----:B------:R-:W-:Y:S02]  /*5c00*/  SEL R20, R6, R15, !P2 ;  /* 0x0000000f06147207 */ /* 0x000fe40005000000 */
[----:B------:R-:W-:Y:S01]  /*5c10*/  SEL R21, R15, R6, !P2 ;  /* 0x000000060f157207 */ /* 0x000fe20005000000 */
[----:B------:R-:W-:-:S07]  /*5c20*/  IMAD.MOV.U32 R6, RZ, RZ, R14 ;  /* 0x000000ffff067224 */ /* 0x000fce00078e000e */
.L_x_113:
[----:B------:R-:W-:Y:S05]  /*5c30*/  BSYNC B1 ;  /* 0x0000000000017941 */ /* 0x000fea0003800000 */
.L_x_112:
[----:B------:R-:W-:-:S13]  /*5c40*/  LOP3.LUT P0, RZ, R4, 0xff, RZ, 0xc0, !PT ;  /* 0x000000ff04ff7812 */ /* 0x000fda000780c0ff */
[----:B------:R-:W-:Y:S05]  /*5c50*/  @P0 BRA `(.L_x_116) ;  /* 0xfffffff400400947 */ /* 0x000fea000383ffff */
[----:B------:R-:W-:Y:S05]  /*5c60*/  BSYNC B0 ;  /* 0x0000000000007941 */ /* 0x000fea0003800000 */
.L_x_105:
[----:B------:R-:W-:-:S03]  /*5c70*/  UMOV UR4, 0xffffffff ;  /* 0xffffffff00047882 */ /* 0x000fc60000000000 */
[----:B------:R-:W-:Y:S05]  /*5c80*/  BRA.DIV UR4, `(.L_x_117) ;  /* 0x0000000e040c7947 */ /* 0x000fea000b800000 */
[----:B------:R-:W-:-:S13]  /*5c90*/  ELECT P6, URZ, PT ;  /* 0x00000000003f782f */ /* 0x000fda00038c0000 */
.L_x_145:
[----:B------:R-:W-:Y:S04]  /*5ca0*/  BSSY B0, `(.L_x_118) ;  /* 0x00000a9000007945 */ /* 0x000fe80003800000 */
[----:B------:R-:W-:Y:S05]  /*5cb0*/  @!P6 BRA `(.L_x_119) ;  /* 0x00000008009ce947 */ /* 0x000fea0003800000 */
[----:B------:R-:W-:-:S04]  /*5cc0*/  LOP3.LUT R19, R19, 0x2, RZ, 0xfc, !PT ;  /* 0x0000000213137812 */ /* 0x000fc800078efcff */
[----:B------:R-:W-:-:S13]  /*5cd0*/  ISETP.NE.AND P0, PT, R19, 0x3, PT ;  /* 0x000000031300780c */ /* 0x000fda0003f05270 */
[----:B------:R-:W-:Y:S05]  /*5ce0*/  @!P0 BRA `(.L_x_120) ;  /* 0x0000000000048947 */ /* 0x000fea0003800000 */
[----:B------:R-:W-:Y:S01]  /*5cf0*/  BPT.TRAP 0x1 ;  /* 0x000000040000795c */ /* 0x000fe20000300000 */
.L_x_120:
[----:B------:R-:W0:Y:S01]  /*5d00*/  S2R R5, SR_CgaCtaId ;  /* 0x0000000000057919 */ /* 0x000e220000008800 */
[----:B------:R-:W-:Y:S02]  /*5d10*/  MOV R2, 0x400 ;  /* 0x0000040000027802 */ /* 0x000fe40000000f00 */
[----:B------:R-:W-:Y:S02]  /*5d20*/  SHF.L.U32 R4, R0, 0x1f, RZ ;  /* 0x0000001f00047819 */ /* 0x000fe400000006ff */
[----:B0-----:R-:W-:-:S05]  /*5d30*/  LEA R2, R5, R2, 0x18 ;  /* 0x0000000205027211 */ /* 0x001fca00078ec0ff */
[----:B------:R-:W-:-:S04]  /*5d40*/  VIADD R2, R2, 0x90 ;  /* 0x0000009002027836 */ /* 0x000fc80000000000 */
[C---:B------:R-:W-:Y:S02]  /*5d50*/  IMAD R7, R3.reuse, 0x8, R2 ;  /* 0x0000000803077824 */ /* 0x040fe400078e0202 */
[----:B------:R-:W-:Y:S02]  /*5d60*/  VIADD R3, R3, 0x1 ;  /* 0x0000000103037836 */ /* 0x000fe40000000000 */
[----:B------:R-:W0:Y:S03]  /*5d70*/  SYNCS.PHASECHK.TRANS64.TRYWAIT P0, [R7+URZ], R4 ;  /* 0x00000004070075a7 */ /* 0x000e26000800017f */
[----:B------:R-:W-:-:S04]  /*5d80*/  ISETP.NE.AND P1, PT, R3, 0x12, PT ;  /* 0x000000120300780c */ /* 0x000fc80003f25270 */
[----:B------:R-:W-:Y:S02]  /*5d90*/  SEL R5, RZ, 0x1, P1 ;  /* 0x00000001ff057807 */ /* 0x000fe40000800000 */
[----:B------:R-:W-:Y:S02]  /*5da0*/  SEL R3, R3, RZ, P1 ;  /* 0x000000ff03037207 */ /* 0x000fe40000800000 */
[----:B------:R-:W-:-:S03]  /*5db0*/  LOP3.LUT R6, R0, R5, RZ, 0x3c, !PT ;  /* 0x0000000500067212 */ /* 0x000fc600078e3cff */
[----:B------:R-:W-:Y:S01]  /*5dc0*/  IMAD R8, R3, 0x8, R2 ;  /* 0x0000000803087824 */ /* 0x000fe200078e0202 */
[----:B------:R-:W-:Y:S01]  /*5dd0*/  SHF.L.U32 R5, R6, 0x1f, RZ ;  /* 0x0000001f06057819 */ /* 0x000fe200000006ff */
[----:B0-----:R-:W-:Y:S06]  /*5de0*/  @!P0 BRA `(.L_x_121) ;  /* 0x0000000800d48947 */ /* 0x001fec0003800000 */
.L_x_146:
[----:B------:R-:W1:Y:S01]  /*5df0*/  SYNCS.PHASECHK.TRANS64.TRYWAIT P0, [R8+URZ], R5 ;  /* 0x00000005080075a7 */ /* 0x000e62000800017f */
[----:B------:R-:W-:-:S05]  /*5e00*/  VIADD R0, R3, 0x1 ;  /* 0x0000000103007836 */ /* 0x000fca0000000000 */
[----:B------:R-:W-:-:S04]  /*5e10*/  ISETP.NE.AND P1, PT, R0, 0x12, PT ;  /* 0x000000120000780c */ /* 0x000fc80003f25270 */
[----:B------:R-:W-:Y:S02]  /*5e20*/  SEL R3, RZ, 0x1, P1 ;  /* 0x00000001ff037807 */ /* 0x000fe40000800000 */
[----:B0-----:R-:W-:Y:S02]  /*5e30*/  SEL R7, R0, RZ, P1 ;  /* 0x000000ff00077207 */ /* 0x001fe40000800000 */
[----:B------:R-:W-:-:S03]  /*5e40*/  LOP3.LUT R6, R6, R3, RZ, 0x3c, !PT ;  /* 0x0000000306067212 */ /* 0x000fc600078e3cff */
[----:B------:R-:W-:Y:S01]  /*5e50*/  IMAD R9, R7, 0x8, R2 ;  /* 0x0000000807097824 */ /* 0x000fe200078e0202 */
[----:B------:R-:W-:Y:S01]  /*5e60*/  SHF.L.U32 R4, R6, 0x1f, RZ ;  /* 0x0000001f06047819 */ /* 0x000fe200000006ff */
[----:B-1----:R-:W-:Y:S06]  /*5e70*/  @!P0 BRA `(.L_x_122) ;  /* 0x0000000800c48947 */ /* 0x002fec0003800000 */
.L_x_147:
[----:B------:R-:W1:Y:S01]  /*5e80*/  SYNCS.PHASECHK.TRANS64.TRYWAIT P0, [R9+URZ], R4 ;  /* 0x00000004090075a7 */ /* 0x000e62000800017f */
[----:B------:R-:W-:-:S05]  /*5e90*/  VIADD R0, R7, 0x1 ;  /* 0x0000000107007836 */ /* 0x000fca0000000000 */
[----:B------:R-:W-:-:S04]  /*5ea0*/  ISETP.NE.AND P1, PT, R0, 0x12, PT ;  /* 0x000000120000780c */ /* 0x000fc80003f25270 */
[----:B------:R-:W-:Y:S02]  /*5eb0*/  SEL R3, RZ, 0x1, P1 ;  /* 0x00000001ff037807 */ /* 0x000fe40000800000 */
[----:B------:R-:W-:Y:S02]  /*5ec0*/  SEL R7, R0, RZ, P1 ;  /* 0x000000ff00077207 */ /* 0x000fe40000800000 */
[----:B------:R-:W-:-:S03]  /*5ed0*/  LOP3.LUT R6, R6, R3, RZ, 0x3c, !PT ;  /* 0x0000000306067212 */ /* 0x000fc600078e3cff */
[----:B0-----:R-:W-:Y:S01]  /*5ee0*/  IMAD R8, R7, 0x8, R2 ;  /* 0x0000000807087824 */ /* 0x001fe200078e0202 */
[----:B------:R-:W-:Y:S01]  /*5ef0*/  SHF.L.U32 R5, R6, 0x1f, RZ ;  /* 0x0000001f06057819 */ /* 0x000fe200000006ff */
[----:B-1----:R-:W-:Y:S06]  /*5f00*/  @!P0 BRA `(.L_x_123) ;  /* 0x0000000800b48947 */ /* 0x002fec0003800000 */
.L_x_148:
        /* <DEDUP_REMOVED lines=9> */
.L_x_149:
        /* <DEDUP_REMOVED lines=9> */
.L_x_150:
        /* <DEDUP_REMOVED lines=9> */
.L_x_151:
        /* <DEDUP_REMOVED lines=9> */
.L_x_152:
        /* <DEDUP_REMOVED lines=9> */
.L_x_153:
        /* <DEDUP_REMOVED lines=9> */
.L_x_154:
        /* <DEDUP_REMOVED lines=9> */
.L_x_155:
        /* <DEDUP_REMOVED lines=9> */
.L_x_156:
        /* <DEDUP_REMOVED lines=9> */
.L_x_157:
        /* <DEDUP_REMOVED lines=9> */
.L_x_158:
        /* <DEDUP_REMOVED lines=9> */
.L_x_159:
        /* <DEDUP_REMOVED lines=9> */
.L_x_160:
[----:B------:R-:W1:Y:S01]  /*65d0*/  SYNCS.PHASECHK.TRANS64.TRYWAIT P0, [R8+URZ], R5 ;  /* 0x00000005080075a7 */ /* 0x000e62000800017f */
[----:B------:R-:W-:-:S05]  /*65e0*/  VIADD R0, R7, 0x1 ;  /* 0x0000000107007836 */ /* 0x000fca0000000000 */
[----:B------:R-:W-:-:S04]  /*65f0*/  ISETP.NE.AND P1, PT, R0, 0x12, PT ;  /* 0x000000120000780c */ /* 0x000fc80003f25270 */
[----:B------:R-:W-:Y:S02]  /*6600*/  SEL R3, RZ, 0x1, P1 ;  /* 0x00000001ff037807 */ /* 0x000fe40000800000 */
[----:B------:R-:W-:Y:S02]  /*6610*/  SEL R7, R0, RZ, P1 ;  /* 0x000000ff00077207 */ /* 0x000fe40000800000 */
[----:B0-----:R-:W-:-:S03]  /*6620*/  LOP3.LUT R9, R6, R3, RZ, 0x3c, !PT ;  /* 0x0000000306097212 */ /* 0x001fc600078e3cff */
[----:B------:R-:W-:Y:S01]  /*6630*/  IMAD R11, R7, 0x8, R2 ;  /* 0x00000008070b7824 */ /* 0x000fe200078e0202 */
[----:B------:R-:W-:Y:S01]  /*6640*/  SHF.L.U32 R6, R9, 0x1f, RZ ;  /* 0x0000001f09067819 */ /* 0x000fe200000006ff */
[----:B-1----:R-:W-:Y:S06]  /*6650*/  @!P0 BRA `(.L_x_136) ;  /* 0x0000000400e48947 */ /* 0x002fec0003800000 */
.L_x_161:
[----:B------:R-:W1:Y:S01]  /*6660*/  SYNCS.PHASECHK.TRANS64.TRYWAIT P0, [R11+URZ], R6 ;  /* 0x000000060b0075a7 */ /* 0x000e62000800017f */
[----:B------:R-:W-:-:S05]  /*6670*/  VIADD R0, R7, 0x1 ;  /* 0x0000000107007836 */ /* 0x000fca0000000000 */
[----:B------:R-:W-:-:S04]  /*6680*/  ISETP.NE.AND P1, PT, R0, 0x12, PT ;  /* 0x000000120000780c */ /* 0x000fc80003f25270 */
[----:B------:R-:W-:Y:S02]  /*6690*/  SEL R4, RZ, 0x1, P1 ;  /* 0x00000001ff047807 */ /* 0x000fe40000800000 */
[----:B------:R-:W-:Y:S02]  /*66a0*/  SEL R3, R0, RZ, P1 ;  /* 0x000000ff00037207 */ /* 0x000fe40000800000 */
[----:B------:R-:W-:Y:S01]  /*66b0*/  LOP3.LUT R0, R9, R4, RZ, 0x3c, !PT ;  /* 0x0000000409007212 */ /* 0x000fe200078e3cff */
[----:B-1----:R-:W-:Y:S06]  /*66c0*/  @!P0 BRA `(.L_x_137) ;  /* 0x0000000400dc8947 */ /* 0x002fec0003800000 */
.L_x_162:
[----:B------:R-:W-:Y:S01]  /*66d0*/  IMAD R3, R3, 0x8, R2 ;  /* 0x0000000803037824 */ /* 0x000fe200078e0202 */
[----:B------:R-:W-:-:S07]  /*66e0*/  SHF.L.U32 R0, R0, 0x1f, RZ ;  /* 0x0000001f00007819 */ /* 0x000fce00000006ff */
.L_x_138:
[----:B--2---:R2:W3:Y:S02]  /*66f0*/  SYNCS.PHASECHK.TRANS64.TRYWAIT P0, [R3+URZ], R0 ;  /* 0x00000000030075a7 */ /* 0x0044e4000800017f */
[----:B---3--:R-:W-:Y:S05]  /*6700*/  @!P0 NANOSLEEP.SYNCS 0x989680 ;  /* 0x009896800000895d */ /* 0x008fea0003900000 */
[----:B------:R-:W3:Y:S02]  /*6710*/  @!P0 SYNCS.PHASECHK.TRANS64 P0, [R3+URZ], R0 ;  /* 0x00000000030085a7 */ /* 0x000ee4000800007f */
[----:B---3--:R-:W-:Y:S05]  /*6720*/  @!P0 BRA `(.L_x_138) ;  /* 0xfffffffc00f08947 */ /* 0x008fea000383ffff */
.L_x_119:
[----:B------:R-:W-:Y:S05]  /*6730*/  BSYNC B0 ;  /* 0x0000000000007941 */ /* 0x000fea0003800000 */
.L_x_118:
[----:B------:R-:W-:Y:S05]  /*6740*/  EXIT ;  /* 0x000000000000794d */ /* 0x000fea0003800000 */
.L_x_22:
[----:B---3--:R3:W4:Y:S02]  /*6750*/  SYNCS.PHASECHK.TRANS64.TRYWAIT P1, [R3+URZ], R0 ;  /* 0x00000000030075a7 */ /* 0x008724000802017f */
[----:B----4-:R-:W-:Y:S05]  /*6760*/  @!P1 NANOSLEEP.SYNCS 0x989680 ;  /* 0x009896800000995d */ /* 0x010fea0003900000 */
[----:B------:R-:W4:Y:S02]  /*6770*/  @!P1 SYNCS.PHASECHK.TRANS64 P1, [R3+URZ], R0 ;  /* 0x00000000030095a7 */ /* 0x000f24000802007f */
[----:B----4-:R-:W-:Y:S05]  /*6780*/  @!P1 BRA `(.L_x_22) ;  /* 0xfffffffc00f09947 */ /* 0x010fea000383ffff */
[----:B------:R-:W-:Y:S05]  /*6790*/  BRA `(.L_x_21) ;  /* 0xffffffac00e07947 */ /* 0x000fea000383ffff */
.L_x_27:
[----:B-1----:R1:W2:Y:S02]  /*67a0*/  SYNCS.PHASECHK.TRANS64.TRYWAIT P1, [R5+URZ], R4 ;  /* 0x00000004050075a7 */ /* 0x0022a4000802017f */
[----:B--2---:R-:W-:Y:S05]  /*67b0*/  @!P1 NANOSLEEP.SYNCS 0x989680 ;  /* 0x009896800000995d */ /* 0x004fea0003900000 */
[----:B------:R-:W2:Y:S02]  /*67c0*/  @!P1 SYNCS.PHASECHK.TRANS64 P1, [R5+URZ], R4 ;  /* 0x00000004050095a7 */ /* 0x000ea4000802007f */
[----:B--2---:R-:W-:Y:S05]  /*67d0*/  @!P1 BRA `(.L_x_27) ;  /* 0xfffffffc00f09947 */ /* 0x004fea000383ffff */
[----:B------:R-:W-:Y:S05]  /*67e0*/  BRA `(.L_x_26) ;  /* 0xffffffb000907947 */ /* 0x000fea000383ffff */
.L_x_106:
[----:B------:R-:W-:Y:S01]  /*67f0*/  BSSY B1, `(.L_x_139) ;  /* 0x0000006000017945 */ /* 0x000fe20003800000 */
[----:B------:R-:W-:-:S07]  /*6800*/  IMAD.MOV.U32 R15, RZ, RZ, -0x1 ;  /* 0xffffffffff0f7424 */ /* 0x000fce00078e00ff */
[----:B------:R-:W-:Y:S05]  /*6810*/  WARPSYNC.COLLECTIVE R15, `(.L_x_140) ;  /* 0x000000000f0c7348 */ /* 0x000fea0003c00000 */
[----:B------:R-:W-:Y:S02]  /*6820*/  ELECT P6, UR62, PT ;  /* 0x00000000003e782f */ /* 0x000fe400038c0000 */
[----:B------:R-:W-:Y:S01]  /*6830*/  MOV R14, UR62 ;  /* 0x0000003e000e7c02 */ /* 0x000fe20008000f00 */
[----:B------:R-:W-:Y:S10]  /*6840*/  ENDCOLLECTIVE ;  /* 0x000000000000791b */ /* 0x000ff40003800000 */
.L_x_140:
[----:B------:R-:W-:Y:S05]  /*6850*/  BSYNC B1 ;  /* 0x0000000000017941 */ /* 0x000fea0003800000 */
.L_x_139:
[----:B------:R-:W-:Y:S05]  /*6860*/  BRA `(.L_x_141) ;  /* 0xffffffe800487947 */ /* 0x000fea000383ffff */
.L_x_109:
[----:B-1----:R1:W2:Y:S02]  /*6870*/  SYNCS.PHASECHK.TRANS64.TRYWAIT P0, [R23+URZ+0x90], R14 ;  /* 0x0000900e170075a7 */ /* 0x0022a4000800017f */
[----:B--2---:R-:W-:Y:S05]  /*6880*/  @!P0 NANOSLEEP.SYNCS 0x989680 ;  /* 0x009896800000895d */ /* 0x004fea0003900000 */
[----:B------:R-:W2:Y:S02]  /*6890*/  @!P0 SYNCS.PHASECHK.TRANS64 P0, [R23+URZ+0x90], R14 ;  /* 0x0000900e170085a7 */ /* 0x000ea4000800007f */
[----:B--2---:R-:W-:Y:S05]  /*68a0*/  @!P0 BRA `(.L_x_109) ;  /* 0xfffffffc00f08947 */ /* 0x004fea000383ffff */
[----:B------:R-:W-:Y:S05]  /*68b0*/  BRA `(.L_x_142) ;  /* 0xffffffe800807947 */ /* 0x000fea000383ffff */
.L_x_117:
[----:B------:R-:W-:Y:S01]  /*68c0*/  BSSY B0, `(.L_x_143) ;  /* 0x0000006000007945 */ /* 0x000fe20003800000 */
[----:B------:R-:W-:-:S07]  /*68d0*/  IMAD.MOV.U32 R15, RZ, RZ, -0x1 ;  /* 0xffffffffff0f7424 */ /* 0x000fce00078e00ff */
[----:B------:R-:W-:Y:S05]  /*68e0*/  WARPSYNC.COLLECTIVE R15, `(.L_x_144) ;  /* 0x000000000f0c7348 */ /* 0x000fea0003c00000 */
[----:B------:R-:W-:Y:S02]  /*68f0*/  ELECT P6, UR62, PT ;  /* 0x00000000003e782f */ /* 0x000fe400038c0000 */
[----:B------:R-:W-:Y:S01]  /*6900*/  MOV R14, UR62 ;  /* 0x0000003e000e7c02 */ /* 0x000fe20008000f00 */
[----:B------:R-:W-:Y:S10]  /*6910*/  ENDCOLLECTIVE ;  /* 0x000000000000791b */ /* 0x000ff40003800000 */
.L_x_144:
[----:B------:R-:W-:Y:S05]  /*6920*/  BSYNC B0 ;  /* 0x0000000000007941 */ /* 0x000fea0003800000 */
.L_x_143:
[----:B------:R-:W-:Y:S05]  /*6930*/  BRA `(.L_x_145) ;  /* 0xfffffff000d87947 */ /* 0x000fea000383ffff */
.L_x_121:
[----:B0-----:R0:W1:Y:S02]  /*6940*/  SYNCS.PHASECHK.TRANS64.TRYWAIT P0, [R7+URZ], R4 ;  /* 0x00000004070075a7 */ /* 0x001064000800017f */
[----:B-1----:R-:W-:Y:S05]  /*6950*/  @!P0 NANOSLEEP.SYNCS 0x989680 ;  /* 0x009896800000895d */ /* 0x002fea0003900000 */
[----:B------:R-:W1:Y:S02]  /*6960*/  @!P0 SYNCS.PHASECHK.TRANS64 P0, [R7+URZ], R4 ;  /* 0x00000004070085a7 */ /* 0x000e64000800007f */
[----:B-1----:R-:W-:Y:S05]  /*6970*/  @!P0 BRA `(.L_x_121) ;  /* 0xfffffffc00f08947 */ /* 0x002fea000383ffff */
[----:B------:R-:W-:Y:S05]  /*6980*/  BRA `(.L_x_146) ;  /* 0xfffffff400187947 */ /* 0x000fea000383ffff */
.L_x_122:
[----:B0-----:R0:W1:Y:S02]  /*6990*/  SYNCS.PHASECHK.TRANS64.TRYWAIT P0, [R8+URZ], R5 ;  /* 0x00000005080075a7 */ /* 0x001064000800017f */
[----:B-1----:R-:W-:Y:S05]  /*69a0*/  @!P0 NANOSLEEP.SYNCS 0x989680 ;  /* 0x009896800000895d */ /* 0x002fea0003900000 */
[----:B------:R-:W1:Y:S02]  /*69b0*/  @!P0 SYNCS.PHASECHK.TRANS64 P0, [R8+URZ], R5 ;  /* 0x00000005080085a7 */ /* 0x000e64000800007f */
[----:B-1----:R-:W-:Y:S05]  /*69c0*/  @!P0 BRA `(.L_x_122) ;  /* 0xfffffffc00f08947 */ /* 0x002fea000383ffff */
[----:B------:R-:W-:Y:S05]  /*69d0*/  BRA `(.L_x_147) ;  /* 0xfffffff400287947 */ /* 0x000fea000383ffff */
.L_x_123:
[----:B0-----:R0:W1:Y:S02]  /*69e0*/  SYNCS.PHASECHK.TRANS64.TRYWAIT P0, [R9+URZ], R4 ;  /* 0x00000004090075a7 */ /* 0x001064000800017f */
[----:B-1----:R-:W-:Y:S05]  /*69f0*/  @!P0 NANOSLEEP.SYNCS 0x989680 ;  /* 0x009896800000895d */ /* 0x002fea0003900000 */
[----:B------:R-:W1:Y:S02]  /*6a00*/  @!P0 SYNCS.PHASECHK.TRANS64 P0, [R9+URZ], R4 ;  /* 0x00000004090085a7 */ /* 0x000e64000800007f */
[----:B-1----:R-:W-:Y:S05]  /*6a10*/  @!P0 BRA `(.L_x_123) ;  /* 0xfffffffc00f08947 */ /* 0x002fea000383ffff */
[----:B------:R-:W-:Y:S05]  /*6a20*/  BRA `(.L_x_148) ;  /* 0xfffffff400387947 */ /* 0x000fea000383ffff */
.L_x_124:
[----:B0-----:R0:W1:Y:S02]  /*6a30*/  SYNCS.PHASECHK.TRANS64.TRYWAIT P0, [R8+URZ], R5 ;  /* 0x00000005080075a7 */ /* 0x001064000800017f */
[----:B-1----:R-:W-:Y:S05]  /*6a40*/  @!P0 NANOSLEEP.SYNCS 0x989680 ;  /* 0x009896800000895d */ /* 0x002fea0003900000 */
[----:B------:R-:W1:Y:S02]  /*6a50*/  @!P0 SYNCS.PHASECHK.TRANS64 P0, [R8+URZ], R5 ;  /* 0x00000005080085a7 */ /* 0x000e64000800007f */
[----:B-1----:R-:W-:Y:S05]  /*6a60*/  @!P0 BRA `(.L_x_124) ;  /* 0xfffffffc00f08947 */ /* 0x002fea000383ffff */
[----:B------:R-:W-:Y:S05]  /*6a70*/  BRA `(.L_x_149) ;  /* 0xfffffff400487947 */ /* 0x000fea000383ffff */
.L_x_125:
[----:B0-----:R0:W1:Y:S02]  /*6a80*/  SYNCS.PHASECHK.TRANS64.TRYWAIT P0, [R9+URZ], R4 ;  /* 0x00000004090075a7 */ /* 0x001064000800017f */
[----:B-1----:R-:W-:Y:S05]  /*6a90*/  @!P0 NANOSLEEP.SYNCS 0x989680 ;  /* 0x009896800000895d */ /* 0x002fea0003900000 */
[----:B------:R-:W1:Y:S02]  /*6aa0*/  @!P0 SYNCS.PHASECHK.TRANS64 P0, [R9+URZ], R4 ;  /* 0x00000004090085a7 */ /* 0x000e64000800007f */
[----:B-1----:R-:W-:Y:S05]  /*6ab0*/  @!P0 BRA `(.L_x_125) ;  /* 0xfffffffc00f08947 */ /* 0x002fea000383ffff */
[----:B------:R-:W-:Y:S05]  /*6ac0*/  BRA `(.L_x_150) ;  /* 0xfffffff400587947 */ /* 0x000fea000383ffff */
.L_x_126:
[----:B0-----:R0:W1:Y:S02]  /*6ad0*/  SYNCS.PHASECHK.TRANS64.TRYWAIT P0, [R8+URZ], R5 ;  /* 0x00000005080075a7 */ /* 0x001064000800017f */
[----:B-1----:R-:W-:Y:S05]  /*6ae0*/  @!P0 NANOSLEEP.SYNCS 0x989680 ;  /* 0x009896800000895d */ /* 0x002fea0003900000 */
[----:B------:R-:W1:Y:S02]  /*6af0*/  @!P0 SYNCS.PHASECHK.TRANS64 P0, [R8+URZ], R5 ;  /* 0x00000005080085a7 */ /* 0x000e64000800007f */
[----:B-1----:R-:W-:Y:S05]  /*6b00*/  @!P0 BRA `(.L_x_126) ;  /* 0xfffffffc00f08947 */ /* 0x002fea000383ffff */
[----:B------:R-:W-:Y:S05]  /*6b10*/  BRA `(.L_x_151) ;  /* 0xfffffff400687947 */ /* 0x000fea000383ffff */
.L_x_127:
[----:B0-----:R0:W1:Y:S02]  /*6b20*/  SYNCS.PHASECHK.TRANS64.TRYWAIT P0, [R9+URZ], R4 ;  /* 0x00000004090075a7 */ /* 0x001064000800017f */
[----:B-1----:R-:W-:Y:S05]  /*6b30*/  @!P0 NANOSLEEP.SYNCS 0x989680 ;  /* 0x009896800000895d */ /* 0x002fea0003900000 */
[----:B------:R-:W1:Y:S02]  /*6b40*/  @!P0 SYNCS.PHASECHK.TRANS64 P0, [R9+URZ], R4 ;  /* 0x00000004090085a7 */ /* 0x000e64000800007f */
[----:B-1----:R-:W-:Y:S05]  /*6b50*/  @!P0 BRA `(.L_x_127) ;  /* 0xfffffffc00f08947 */ /* 0x002fea000383ffff */
[----:B------:R-:W-:Y:S05]  /*6b60*/  BRA `(.L_x_152) ;  /* 0xfffffff400787947 */ /* 0x000fea000383ffff */
.L_x_128:
[----:B0-----:R0:W1:Y:S02]  /*6b70*/  SYNCS.PHASECHK.TRANS64.TRYWAIT P0, [R8+URZ], R5 ;  /* 0x00000005080075a7 */ /* 0x001064000800017f */
[----:B-1----:R-:W-:Y:S05]  /*6b80*/  @!P0 NANOSLEEP.SYNCS 0x989680 ;  /* 0x009896800000895d */ /* 0x002fea0003900000 */
[----:B------:R-:W1:Y:S02]  /*6b90*/  @!P0 SYNCS.PHASECHK.TRANS64 P0, [R8+URZ], R5 ;  /* 0x00000005080085a7 */ /* 0x000e64000800007f */
[----:B-1----:R-:W-:Y:S05]  /*6ba0*/  @!P0 BRA `(.L_x_128) ;  /* 0xfffffffc00f08947 */ /* 0x002fea000383ffff */
[----:B------:R-:W-:Y:S05]  /*6bb0*/  BRA `(.L_x_153) ;  /* 0xfffffff400887947 */ /* 0x000fea000383ffff */
.L_x_129:
[----:B0-----:R0:W1:Y:S02]  /*6bc0*/  SYNCS.PHASECHK.TRANS64.TRYWAIT P0, [R9+URZ], R4 ;  /* 0x00000004090075a7 */ /* 0x001064000800017f */
[----:B-1----:R-:W-:Y:S05]  /*6bd0*/  @!P0 NANOSLEEP.SYNCS 0x989680 ;  /* 0x009896800000895d */ /* 0x002fea0003900000 */
[----:B------:R-:W1:Y:S02]  /*6be0*/  @!P0 SYNCS.PHASECHK.TRANS64 P0, [R9+URZ], R4 ;  /* 0x00000004090085a7 */ /* 0x000e64000800007f */
[----:B-1----:R-:W-:Y:S05]  /*6bf0*/  @!P0 BRA `(.L_x_129) ;  /* 0xfffffffc00f08947 */ /* 0x002fea000383ffff */
[----:B------:R-:W-:Y:S05]  /*6c00*/  BRA `(.L_x_154) ;  /* 0xfffffff400987947 */ /* 0x000fea000383ffff */
.L_x_130:
[----:B0-----:R0:W1:Y:S02]  /*6c10*/  SYNCS.PHASECHK.TRANS64.TRYWAIT P0, [R8+URZ], R5 ;  /* 0x00000005080075a7 */ /* 0x001064000800017f */
[----:B-1----:R-:W-:Y:S05]  /*6c20*/  @!P0 NANOSLEEP.SYNCS 0x989680 ;  /* 0x009896800000895d */ /* 0x002fea0003900000 */
[----:B------:R-:W1:Y:S02]  /*6c30*/  @!P0 SYNCS.PHASECHK.TRANS64 P0, [R8+URZ], R5 ;  /* 0x00000005080085a7 */ /* 0x000e64000800007f */
[----:B-1----:R-:W-:Y:S05]  /*6c40*/  @!P0 BRA `(.L_x_130) ;  /* 0xfffffffc00f08947 */ /* 0x002fea000383ffff */
[----:B------:R-:W-:Y:S05]  /*6c50*/  BRA `(.L_x_155) ;  /* 0xfffffff400a87947 */ /* 0x000fea000383ffff */
.L_x_131:
[----:B0-----:R0:W1:Y:S02]  /*6c60*/  SYNCS.PHASECHK.TRANS64.TRYWAIT P0, [R9+URZ], R4 ;  /* 0x00000004090075a7 */ /* 0x001064000800017f */
[----:B-1----:R-:W-:Y:S05]  /*6c70*/  @!P0 NANOSLEEP.SYNCS 0x989680 ;  /* 0x009896800000895d */ /* 0x002fea0003900000 */
[----:B------:R-:W1:Y:S02]  /*6c80*/  @!P0 SYNCS.PHASECHK.TRANS64 P0, [R9+URZ], R4 ;  /* 0x00000004090085a7 */ /* 0x000e64000800007f */
[----:B-1----:R-:W-:Y:S05]  /*6c90*/  @!P0 BRA `(.L_x_131) ;  /* 0xfffffffc00f08947 */ /* 0x002fea000383ffff */
[----:B------:R-:W-:Y:S05]  /*6ca0*/  BRA `(.L_x_156) ;  /* 0xfffffff400b87947 */ /* 0x000fea000383ffff */
.L_x_132:
[----:B0-----:R0:W1:Y:S02]  /*6cb0*/  SYNCS.PHASECHK.TRANS64.TRYWAIT P0, [R8+URZ], R5 ;  /* 0x00000005080075a7 */ /* 0x001064000800017f */
[----:B-1----:R-:W-:Y:S05]  /*6cc0*/  @!P0 NANOSLEEP.SYNCS 0x989680 ;  /* 0x009896800000895d */ /* 0x002fea0003900000 */
[----:B------:R-:W1:Y:S02]  /*6cd0*/  @!P0 SYNCS.PHASECHK.TRANS64 P0, [R8+URZ], R5 ;  /* 0x00000005080085a7 */ /* 0x000e64000800007f */
[----:B-1----:R-:W-:Y:S05]  /*6ce0*/  @!P0 BRA `(.L_x_132) ;  /* 0xfffffffc00f08947 */ /* 0x002fea000383ffff */
[----:B------:R-:W-:Y:S05]  /*6cf0*/  BRA `(.L_x_157) ;  /* 0xfffffff400c87947 */ /* 0x000fea000383ffff */
.L_x_133:
[----:B0-----:R0:W1:Y:S02]  /*6d00*/  SYNCS.PHASECHK.TRANS64.TRYWAIT P0, [R9+URZ], R4 ;  /* 0x00000004090075a7 */ /* 0x001064000800017f */
[----:B-1----:R-:W-:Y:S05]  /*6d10*/  @!P0 NANOSLEEP.SYNCS 0x989680 ;  /* 0x009896800000895d */ /* 0x002fea0003900000 */
[----:B------:R-:W1:Y:S02]  /*6d20*/  @!P0 SYNCS.PHASECHK.TRANS64 P0, [R9+URZ], R4 ;  /* 0x00000004090085a7 */ /* 0x000e64000800007f */
[----:B-1----:R-:W-:Y:S05]  /*6d30*/  @!P0 BRA `(.L_x_133) ;  /* 0xfffffffc00f08947 */ /* 0x002fea000383ffff */
[----:B------:R-:W-:Y:S05]  /*6d40*/  BRA `(.L_x_158) ;  /* 0xfffffff400d87947 */ /* 0x000fea000383ffff */
.L_x_134:
[----:B0-----:R0:W1:Y:S02]  /*6d50*/  SYNCS.PHASECHK.TRANS64.TRYWAIT P0, [R8+URZ], R5 ;  /* 0x00000005080075a7 */ /* 0x001064000800017f */
[----:B-1----:R-:W-:Y:S05]  /*6d60*/  @!P0 NANOSLEEP.SYNCS 0x989680 ;  /* 0x009896800000895d */ /* 0x002fea0003900000 */
[----:B------:R-:W1:Y:S02]  /*6d70*/  @!P0 SYNCS.PHASECHK.TRANS64 P0, [R8+URZ], R5 ;  /* 0x00000005080085a7 */ /* 0x000e64000800007f */
[----:B-1----:R-:W-:Y:S05]  /*6d80*/  @!P0 BRA `(.L_x_134) ;  /* 0xfffffffc00f08947 */ /* 0x002fea000383ffff */
[----:B------:R-:W-:Y:S05]  /*6d90*/  BRA `(.L_x_159) ;  /* 0xfffffff400e87947 */ /* 0x000fea000383ffff */
.L_x_135:
[----:B0-----:R0:W1:Y:S02]  /*6da0*/  SYNCS.PHASECHK.TRANS64.TRYWAIT P0, [R9+URZ], R4 ;  /* 0x00000004090075a7 */ /* 0x001064000800017f */
[----:B-1----:R-:W-:Y:S05]  /*6db0*/  @!P0 NANOSLEEP.SYNCS 0x989680 ;  /* 0x009896800000895d */ /* 0x002fea0003900000 */
[----:B------:R-:W1:Y:S02]  /*6dc0*/  @!P0 SYNCS.PHASECHK.TRANS64 P0, [R9+URZ], R4 ;  /* 0x00000004090085a7 */ /* 0x000e64000800007f */
[----:B-1----:R-:W-:Y:S05]  /*6dd0*/  @!P0 BRA `(.L_x_135) ;  /* 0xfffffffc00f08947 */ /* 0x002fea000383ffff */
[----:B------:R-:W-:Y:S05]  /*6de0*/  BRA `(.L_x_160) ;  /* 0xfffffff400f87947 */ /* 0x000fea000383ffff */
.L_x_136:
[----:B0-----:R0:W1:Y:S02]  /*6df0*/  SYNCS.PHASECHK.TRANS64.TRYWAIT P0, [R8+URZ], R5 ;  /* 0x00000005080075a7 */ /* 0x001064000800017f */
[----:B-1----:R-:W-:Y:S05]  /*6e00*/  @!P0 NANOSLEEP.SYNCS 0x989680 ;  /* 0x009896800000895d */ /* 0x002fea0003900000 */
[----:B------:R-:W1:Y:S02]  /*6e10*/  @!P0 SYNCS.PHASECHK.TRANS64 P0, [R8+URZ], R5 ;  /* 0x00000005080085a7 */ /* 0x000e64000800007f */
[----:B-1----:R-:W-:Y:S05]  /*6e20*/  @!P0 BRA `(.L_x_136) ;  /* 0xfffffffc00f08947 */ /* 0x002fea000383ffff */
[----:B------:R-:W-:Y:S05]  /*6e30*/  BRA `(.L_x_161) ;  /* 0xfffffff800087947 */ /* 0x000fea000383ffff */
.L_x_137:
[----:B-1----:R1:W2:Y:S02]  /*6e40*/  SYNCS.PHASECHK.TRANS64.TRYWAIT P0, [R11+URZ], R6 ;  /* 0x000000060b0075a7 */ /* 0x0022a4000800017f */
[----:B--2---:R-:W-:Y:S05]  /*6e50*/  @!P0 NANOSLEEP.SYNCS 0x989680 ;  /* 0x009896800000895d */ /* 0x004fea0003900000 */
[----:B------:R-:W2:Y:S02]  /*6e60*/  @!P0 SYNCS.PHASECHK.TRANS64 P0, [R11+URZ], R6 ;  /* 0x000000060b0085a7 */ /* 0x000ea4000800007f */
[----:B--2---:R-:W-:Y:S05]  /*6e70*/  @!P0 BRA `(.L_x_137) ;  /* 0xfffffffc00f08947 */ /* 0x004fea000383ffff */
[----:B------:R-:W-:Y:S05]  /*6e80*/  BRA `(.L_x_162) ;  /* 0xfffffff800107947 */ /* 0x000fea000383ffff */
.L_x_163:
[----:B------:R-:W-:-:S00]  /*6e90*/  BRA `(.L_x_163) ;  /* 0xfffffffc00fc7947 */ /* 0x000fc0000383ffff */
[----:B------:R-:W-:-:S00]  /*6ea0*/  NOP ;  /* 0x0000000000007918 */ /* 0x000fc00000000000 */
        /* <DEDUP_REMOVED lines=13> */
.L_x_164:


//--------------------- .nv.global.init           --------------------------
	.section	.nv.global.init,"aw",@progbits
.nv.global.init:
	.type		$str$22,@object
	.size		$str$22,($str$23 - $str$22)
$str$22:
        /*0000*/ 	.byte	0x6b, 0x5f, 0x74, 0x69, 0x6c, 0x65, 0x5f, 0x63, 0x6f, 0x75, 0x6e, 0x74, 0x20, 0x3e, 0x3d, 0x20
        /*0010*/ 	.byte	0x31, 0x00
	.type		$str$23,@object
	.size		$str$23,(__unnamed_1 - $str$23)
$str$23:
        /*0012*/ 	.byte	0x2f, 0x74, 0x6d, 0x70, 0x2f, 0x63, 0x75, 0x74, 0x6c, 0x61, 0x73, 0x73, 0x5f, 0x73, 0x77, 0x65
        /*0022*/ 	.byte	0x65, 0x70, 0x5f, 0x73, 0x72, 0x63, 0x2f, 0x69, 0x6e, 0x63, 0x6c, 0x75, 0x64, 0x65, 0x2f, 0x63
        /*0032*/ 	.byte	0x75, 0x74, 0x6c, 0x61, 0x73, 0x73, 0x2f, 0x67, 0x65, 0x6d, 0x6d, 0x2f, 0x63, 0x6f, 0x6c, 0x6c
        /*0042*/ 	.byte	0x65, 0x63, 0x74, 0x69, 0x76, 0x65, 0x2f, 0x73, 0x6d, 0x39, 0x30, 0x5f, 0x6d, 0x6d, 0x61, 0x5f
        /*0052*/ 	.byte	0x74, 0x6d, 0x61, 0x5f, 0x67, 0x6d, 0x6d, 0x61, 0x5f, 0x73, 0x73, 0x5f, 0x77, 0x61, 0x72, 0x70
        /*0062*/ 	.byte	0x73, 0x70, 0x65, 0x63, 0x69, 0x61, 0x6c, 0x69, 0x7a, 0x65, 0x64, 0x2e, 0x68, 0x70, 0x70, 0x00
	.type		__unnamed_1,@object
	.size		__unnamed_1,(.L_0 - __unnamed_1)
__unnamed_1:
        /*0072*/ 	.byte	0x76, 0x6f, 0x69, 0x64, 0x20, 0x63, 0x75, 0x74, 0x6c, 0x61, 0x73, 0x73, 0x3a, 0x3a, 0x67, 0x65
        /* <DEDUP_REMOVED lines=180> */
        /*0bc2*/ 	.byte	0x79, 0x5d, 0x00
.L_0:


//--------------------- .nv.shared._ZN7cutlass13device_kernelINS_4gemm6kernel13GemmUniversalIN4cute5tupleIJiiiiEEENS1_10collective13CollectiveMmaINS1_34MainloopSm90TmaGmmaWarpSpecializedILi18ENS5_IJNS4_1CILi4EEENSA_ILi1EEESC_EEENS1_35KernelTmaWarpSpecializedCooperativeEEENS5_IJNSA_ILi128EEENSA_ILi64EEENSA_ILi32EEEEEENS_6half_tENS5_IJlSC_lEEESK_SL_NS4_8TiledMMAINS4_8MMA_AtomIJNS4_4SM904GMMA25MMA_64x64x16_F32F16F16_SSILNSP_5MajorE0ELSR_0ELNSP_7ScaleInE1ELSS_1EEEEEENS4_6LayoutINS5_IJNSA_ILi2EEESC_SC_EEENS5_IJSC_NSA_ILi0EEESY_EEEEENS5_IJNS4_10UnderscoreES11_S11_EEEEENS4_13SM90_TMA_LOADENS4_14ComposedLayoutINS4_7SwizzleILi2ELi4ELi3EEENS4_18smem_ptr_flag_bitsILi16EEENSV_INS5_IJNSA_ILi8EEESI_EEENS5_IJSI_SC_EEEEEEEvNS4_8identityENS4_23SM90_TMA_LOAD_MULTICASTES1E_vS1F_EENS_8epilogue10collective6detail29Sm90TmaWarpSpecializedAdapterINS1J_15DefaultEpilogueISK_SL_SL_NS1I_6thread17LinearCombinationISK_Li1EffLNS1N_9ScaleType4KindE0ELNS_15FloatRoundStyleE2ESK_EENS1_15EpilogueDefaultEEEEEvvEEEEvNT_6ParamsE --------------------------
	.section	.nv.shared._ZN7cutlass13device_kernelINS_4gemm6kernel13GemmUniversalIN4cute5tupleIJiiiiEEENS1_10collective13CollectiveMmaINS1_34MainloopSm90TmaGmmaWarpSpecializedILi18ENS5_IJNS4_1CILi4EEENSA_ILi1EEESC_EEENS1_35KernelTmaWarpSpecializedCooperativeEEENS5_IJNSA_ILi128EEENSA_ILi64EEENSA_ILi32EEEEEENS_6half_tENS5_IJlSC_lEEESK_SL_NS4_8TiledMMAINS4_8MMA_AtomIJNS4_4SM904GMMA25MMA_64x64x16_F32F16F16_SSILNSP_5MajorE0ELSR_0ELNSP_7ScaleInE1ELSS_1EEEEEENS4_6LayoutINS5_IJNSA_ILi2EEESC_SC_EEENS5_IJSC_NSA_ILi0EEESY_EEEEENS5_IJNS4_10UnderscoreES11_S11_EEEEENS4_13SM90_TMA_LOADENS4_14ComposedLayoutINS4_7SwizzleILi2ELi4ELi3EEENS4_18smem_ptr_flag_bitsILi16EEENSV_INS5_IJNSA_ILi8EEESI_EEENS5_IJSI_SC_EEEEEEEvNS4_8identityENS4_23SM90_TMA_LOAD_MULTICASTES1E_vS1F_EENS_8epilogue10collective6detail29Sm90TmaWarpSpecializedAdapterINS1J_15DefaultEpilogueISK_SL_SL_NS1I_6thread17LinearCombinationISK_Li1EffLNS1N_9ScaleType4KindE0ELNS_15FloatRoundStyleE2ESK_EENS1_15EpilogueDefaultEEEEEvvEEEEvNT_6ParamsE,"aw",@nobits
	.sectionflags	@""
	.align	16
	.zero		1024


//--------------------- .nv.shared.reserved.0     --------------------------
	.section	.nv.shared.reserved.0,"aw",@nobits
	.weak		__nv_reservedSMEM_offset_0_alias
	.size		__nv_reservedSMEM_offset_0_alias, 0, 0
	.other		__nv_reservedSMEM_offset_0_alias,@"STO_CUDA_RESERVED_SHARED STV_DEFAULT"
__nv_reservedSMEM_offset_0_alias:
	.zero		0


//--------------------- .nv.global                --------------------------
	.section	.nv.global,"aw",@nobits
.nv.global:
	.type		_ZN40_INTERNAL_aa4218b6_4_k_cu_dba8494d_270224cute1_E,@object
	.size		_ZN40_INTERNAL_aa4218b6_4_k_cu_dba8494d_270224cute1_E,(_ZN40_INTERNAL_aa4218b6_4_k_cu_dba8494d_270224cuda3std3__45__cpo6cbeginE - _ZN40_INTERNAL_aa4218b6_4_k_cu_dba8494d_270224cute1_E)
_ZN40_INTERNAL_aa4218b6_4_k_cu_dba8494d_270224cute1_E:
	.zero		1
	.type		_ZN40_INTERNAL_aa4218b6_4_k_cu_dba8494d_270224cuda3std3__45__cpo6cbeginE,@object
	.size		_ZN40_INTERNAL_aa4218b6_4_k_cu_dba8494d_270224cuda3std3__45__cpo6cbeginE,(_ZN40_INTERNAL_aa4218b6_4_k_cu_dba8494d_270224cuda3std3__48in_placeE - _ZN40_INTERNAL_aa4218b6_4_k_cu_dba8494d_270224cuda3std3__45__cpo6cbeginE)
_ZN40_INTERNAL_aa4218b6_4_k_cu_dba8494d_270224cuda3std3__45__cpo6cbeginE:
	.zero		1
	.type		_ZN40_INTERNAL_aa4218b6_4_k_cu_dba8494d_270224cuda3std3__48in_placeE,@object
	.size		_ZN40_INTERNAL_aa4218b6_4_k_cu_dba8494d_270224cuda3std3__48in_placeE,(_ZN40_INTERNAL_aa4218b6_4_k_cu_dba8494d_270224cuda3std6ranges3__45__cpo9iter_moveE - _ZN40_INTERNAL_aa4218b6_4_k_cu_dba8494d_270224cuda3std3__48in_placeE)
_ZN40_INTERNAL_aa4218b6_4_k_cu_dba8494d_270224cuda3std3__48in_placeE:
	.zero		1
	.type		_ZN40_INTERNAL_aa4218b6_4_k_cu_dba8494d_270224cuda3std6ranges3__45__cpo9iter_moveE,@object
	.size		_ZN40_INTERNAL_aa4218b6_4_k_cu_dba8494d_270224cuda3std6ranges3__45__cpo9iter_moveE,(_ZN40_INTERNAL_aa4218b6_4_k_cu_dba8494d_270224cuda3std3__45__cpo5beginE - _ZN40_INTERNAL_aa4218b6_4_k_cu_dba8494d_270224cuda3std6ranges3__45__cpo9iter_moveE)
_ZN40_INTERNAL_aa4218b6_4_k_cu_dba8494d_270224cuda3std6ranges3__45__cpo9iter_moveE:
	.zero		1
	.type		_ZN40_INTERNAL_aa4218b6_4_k_cu_dba8494d_270224cuda3std3__45__cpo5beginE,@object
	.size		_ZN40_INTERNAL_aa4218b6_4_k_cu_dba8494d_270224cuda3std3__45__cpo5beginE,(_ZN40_INTERNAL_aa4218b6_4_k_cu_dba8494d_270224cuda3std3__442_GLOBAL__N__aa4218b6_4_k_cu_dba8494d_270226ignoreE - _ZN40_INTERNAL_aa4218b6_4_k_cu_dba8494d_270224cuda3std3__45__cpo5beginE)
_ZN40_INTERNAL_aa4218b6_4_k_cu_dba8494d_270224cuda3std3__45__cpo5beginE:
	.zero		1
	.type		_ZN40_INTERNAL_aa4218b6_4_k_cu_dba8494d_270224cuda3std3__442_GLOBAL__N__aa4218b6_4_k_cu_dba8494d_270226ignoreE,@object
	.size		_ZN40_INTERNAL_aa4218b6_4_k_cu_dba8494d_270224cuda3std3__442_GLOBAL__N__aa4218b6_4_k_cu_dba8494d_270226ignoreE,(_ZN40_INTERNAL_aa4218b6_4_k_cu_dba8494d_270224cute7productE - _ZN40_INTERNAL_aa4218b6_4_k_cu_dba8494d_270224cuda3std3__442_GLOBAL__N__aa4218b6_4_k_cu_dba8494d_270226ignoreE)
_ZN40_INTERNAL_aa4218b6_4_k_cu_dba8494d_270224cuda3std3__442_GLOBAL__N__aa4218b6_4_k_cu_dba8494d_270226ignoreE:
	.zero		1
	.type		_ZN40_INTERNAL_aa4218b6_4_k_cu_dba8494d_270224cute7productE,@object
	.size		_ZN40_INTERNAL_aa4218b6_4_k_cu_dba8494d_270224cute7productE,(_ZN40_INTERNAL_aa4218b6_4_k_cu_dba8494d_270224cuda3std3__45__cpo3endE - _ZN40_INTERNAL_aa4218b6_4_k_cu_dba8494d_270224cute7productE)
_ZN40_INTERNAL_aa4218b6_4_k_cu_dba8494d_270224cute7productE:
	.zero		1
	.type		_ZN40_INTERNAL_aa4218b6_4_k_cu_dba8494d_270224cuda3std3__45__cpo3endE,@object
	.size		_ZN40_INTERNAL_aa4218b6_4_k_cu_dba8494d_270224cuda3std3__45__cpo3endE,(_ZN40_INTERNAL_aa4218b6_4_k_cu_dba8494d_270224cuda3std3__419piecewise_constructE - _ZN40_INTERNAL_aa4218b6_4_k_cu_dba8494d_270224cuda3std3__45__cpo3endE)
_ZN40_INTERNAL_aa4218b6_4_k_cu_dba8494d_270224cuda3std3__45__cpo3endE:
	.zero		1
	.type		_ZN40_INTERNAL_aa4218b6_4_k_cu_dba8494d_270224cuda3std3__419piecewise_constructE,@object
	.size		_ZN40_INTERNAL_aa4218b6_4_k_cu_dba8494d_270224cuda3std3__419piecewise_constructE,(_ZN40_INTERNAL_aa4218b6_4_k_cu_dba8494d_270224cuda3std3__45__cpo4cendE - _ZN40_INTERNAL_aa4218b6_4_k_cu_dba8494d_270224cuda3std3__419piecewise_constructE)
_ZN40_INTERNAL_aa4218b6_4_k_cu_dba8494d_270224cuda3std3__419piecewise_constructE:
	.zero		1
	.type		_ZN40_INTERNAL_aa4218b6_4_k_cu_dba8494d_270224cuda3std3__45__cpo4cendE,@object
	.size		_ZN40_INTERNAL_aa4218b6_4_k_cu_dba8494d_270224cuda3std3__45__cpo4cendE,(_ZN40_INTERNAL_aa4218b6_4_k_cu_dba8494d_270224cuda3std6ranges3__45__cpo4swapE - _ZN40_INTERNAL_aa4218b6_4_k_cu_dba8494d_270224cuda3std3__45__cpo4cendE)
_ZN40_INTERNAL_aa4218b6_4_k_cu_dba8494d_270224cuda3std3__45__cpo4cendE:
	.zero		1
	.type		_ZN40_INTERNAL_aa4218b6_4_k_cu_dba8494d_270224cuda3std6ranges3__45__cpo4swapE,@object
	.size		_ZN40_INTERNAL_aa4218b6_4_k_cu_dba8494d_270224cuda3std6ranges3__45__cpo4swapE,(.L_8 - _ZN40_INTERNAL_aa4218b6_4_k_cu_dba8494d_270224cuda3std6ranges3__45__cpo4swapE)
_ZN40_INTERNAL_aa4218b6_4_k_cu_dba8494d_270224cuda3std6ranges3__45__cpo4swapE:
	.zero		1
.L_8:


//--------------------- .nv.constant0._ZN7cutlass13device_kernelINS_4gemm6kernel13GemmUniversalIN4cute5tupleIJiiiiEEENS1_10collective13CollectiveMmaINS1_34MainloopSm90TmaGmmaWarpSpecializedILi18ENS5_IJNS4_1CILi4EEENSA_ILi1EEESC_EEENS1_35KernelTmaWarpSpecializedCooperativeEEENS5_IJNSA_ILi128EEENSA_ILi64EEENSA_ILi32EEEEEENS_6half_tENS5_IJlSC_lEEESK_SL_NS4_8TiledMMAINS4_8MMA_AtomIJNS4_4SM904GMMA25MMA_64x64x16_F32F16F16_SSILNSP_5MajorE0ELSR_0ELNSP_7ScaleInE1ELSS_1EEEEEENS4_6LayoutINS5_IJNSA_ILi2EEESC_SC_EEENS5_IJSC_NSA_ILi0EEESY_EEEEENS5_IJNS4_10UnderscoreES11_S11_EEEEENS4_13SM90_TMA_LOADENS4_14ComposedLayoutINS4_7SwizzleILi2ELi4ELi3EEENS4_18smem_ptr_flag_bitsILi16EEENSV_INS5_IJNSA_ILi8EEESI_EEENS5_IJSI_SC_EEEEEEEvNS4_8identityENS4_23SM90_TMA_LOAD_MULTICASTES1E_vS1F_EENS_8epilogue10collective6detail29Sm90TmaWarpSpecializedAdapterINS1J_15DefaultEpilogueISK_SL_SL_NS1I_6thread17LinearCombinationISK_Li1EffLNS1N_9ScaleType4KindE0ELNS_15FloatRoundStyleE2ESK_EENS1_15EpilogueDefaultEEEEEvvEEEEvNT_6ParamsE --------------------------
	.section	.nv.constant0._ZN7cutlass13device_kernelINS_4gemm6kernel13GemmUniversalIN4cute5tupleIJiiiiEEENS1_10collective13CollectiveMmaINS1_34MainloopSm90TmaGmmaWarpSpecializedILi18ENS5_IJNS4_1CILi4EEENSA_ILi1EEESC_EEENS1_35KernelTmaWarpSpecializedCooperativeEEENS5_IJNSA_ILi128EEENSA_ILi64EEENSA_ILi32EEEEEENS_6half_tENS5_IJlSC_lEEESK_SL_NS4_8TiledMMAINS4_8MMA_AtomIJNS4_4SM904GMMA25MMA_64x64x16_F32F16F16_SSILNSP_5MajorE0ELSR_0ELNSP_7ScaleInE1ELSS_1EEEEEENS4_6LayoutINS5_IJNSA_ILi2EEESC_SC_EEENS5_IJSC_NSA_ILi0EEESY_EEEEENS5_IJNS4_10UnderscoreES11_S11_EEEEENS4_13SM90_TMA_LOADENS4_14ComposedLayoutINS4_7SwizzleILi2ELi4ELi3EEENS4_18smem_ptr_flag_bitsILi16EEENSV_INS5_IJNSA_ILi8EEESI_EEENS5_IJSI_SC_EEEEEEEvNS4_8identityENS4_23SM90_TMA_LOAD_MULTICASTES1E_vS1F_EENS_8epilogue10collective6detail29Sm90TmaWarpSpecializedAdapterINS1J_15DefaultEpilogueISK_SL_SL_NS1I_6thread17LinearCombinationISK_Li1EffLNS1N_9ScaleType4KindE0ELNS_15FloatRoundStyleE2ESK_EENS1_15EpilogueDefaultEEEEEvvEEEEvNT_6ParamsE,"a",@progbits
	.sectionflags	@""
	.align	4
.nv.constant0._ZN7cutlass13device_kernelINS_4gemm6kernel13GemmUniversalIN4cute5tupleIJiiiiEEENS1_10collective13CollectiveMmaINS1_34MainloopSm90TmaGmmaWarpSpecializedILi18ENS5_IJNS4_1CILi4EEENSA_ILi1EEESC_EEENS1_35KernelTmaWarpSpecializedCooperativeEEENS5_IJNSA_ILi128EEENSA_ILi64EEENSA_ILi32EEEEEENS_6half_tENS5_IJlSC_lEEESK_SL_NS4_8TiledMMAINS4_8MMA_AtomIJNS4_4SM904GMMA25MMA_64x64x16_F32F16F16_SSILNSP_5MajorE0ELSR_0ELNSP_7ScaleInE1ELSS_1EEEEEENS4_6LayoutINS5_IJNSA_ILi2EEESC_SC_EEENS5_IJSC_NSA_ILi0EEESY_EEEEENS5_IJNS4_10UnderscoreES11_S11_EEEEENS4_13SM90_TMA_LOADENS4_14ComposedLayoutINS4_7SwizzleILi2ELi4ELi3EEENS4_18smem_ptr_flag_bitsILi16EEENSV_INS5_IJNSA_ILi8EEESI_EEENS5_IJSI_SC_EEEEEEEvNS4_8identityENS4_23SM90_TMA_LOAD_MULTICASTES1E_vS1F_EENS_8epilogue10collective6detail29Sm90TmaWarpSpecializedAdapterINS1J_15DefaultEpilogueISK_SL_SL_NS1I_6thread17LinearCombinationISK_Li1EffLNS1N_9ScaleType4KindE0ELNS_15FloatRoundStyleE2ESK_EENS1_15EpilogueDefaultEEEEEvvEEEEvNT_6ParamsE:
	.zero		1664


//--------------------- SYMBOLS --------------------------

	.type		.nv.reservedSmem.offset0,@object
	.size		.nv.reservedSmem.offset0,0x4
	.type		__assertfail,@function
